//
// Generated by NVIDIA NVVM Compiler
//
// Compiler Build ID: CL-36424714
// Cuda compilation tools, release 13.0, V13.0.88
// Based on NVVM 20.0.0
//

.version 9.0
.target sm_100
.address_size 64

	// .globl	_Z27flash_attn_1_fwd_f32_kernelPKfS0_S0_iiiiiifPfS1_S1_
.extern .shared .align 16 .b8 sram[];

.visible .entry _Z27flash_attn_1_fwd_f32_kernelPKfS0_S0_iiiiiifPfS1_S1_(
	.param .u64 .ptr .align 1 _Z27flash_attn_1_fwd_f32_kernelPKfS0_S0_iiiiiifPfS1_S1__param_0,
	.param .u64 .ptr .align 1 _Z27flash_attn_1_fwd_f32_kernelPKfS0_S0_iiiiiifPfS1_S1__param_1,
	.param .u64 .ptr .align 1 _Z27flash_attn_1_fwd_f32_kernelPKfS0_S0_iiiiiifPfS1_S1__param_2,
	.param .u32 _Z27flash_attn_1_fwd_f32_kernelPKfS0_S0_iiiiiifPfS1_S1__param_3,
	.param .u32 _Z27flash_attn_1_fwd_f32_kernelPKfS0_S0_iiiiiifPfS1_S1__param_4,
	.param .u32 _Z27flash_attn_1_fwd_f32_kernelPKfS0_S0_iiiiiifPfS1_S1__param_5,
	.param .u32 _Z27flash_attn_1_fwd_f32_kernelPKfS0_S0_iiiiiifPfS1_S1__param_6,
	.param .u32 _Z27flash_attn_1_fwd_f32_kernelPKfS0_S0_iiiiiifPfS1_S1__param_7,
	.param .u32 _Z27flash_attn_1_fwd_f32_kernelPKfS0_S0_iiiiiifPfS1_S1__param_8,
	.param .f32 _Z27flash_attn_1_fwd_f32_kernelPKfS0_S0_iiiiiifPfS1_S1__param_9,
	.param .u64 .ptr .align 1 _Z27flash_attn_1_fwd_f32_kernelPKfS0_S0_iiiiiifPfS1_S1__param_10,
	.param .u64 .ptr .align 1 _Z27flash_attn_1_fwd_f32_kernelPKfS0_S0_iiiiiifPfS1_S1__param_11,
	.param .u64 .ptr .align 1 _Z27flash_attn_1_fwd_f32_kernelPKfS0_S0_iiiiiifPfS1_S1__param_12
)
{
	.reg .pred 	%p<104>;
	.reg .b32 	%r<334>;
	.reg .b32 	%f<443>;
	.reg .b64 	%rd<46>;

	ld.param.u64 	%rd13, [_Z27flash_attn_1_fwd_f32_kernelPKfS0_S0_iiiiiifPfS1_S1__param_0];
	ld.param.u64 	%rd14, [_Z27flash_attn_1_fwd_f32_kernelPKfS0_S0_iiiiiifPfS1_S1__param_1];
	ld.param.u64 	%rd15, [_Z27flash_attn_1_fwd_f32_kernelPKfS0_S0_iiiiiifPfS1_S1__param_2];
	ld.param.u32 	%r103, [_Z27flash_attn_1_fwd_f32_kernelPKfS0_S0_iiiiiifPfS1_S1__param_3];
	ld.param.u32 	%r104, [_Z27flash_attn_1_fwd_f32_kernelPKfS0_S0_iiiiiifPfS1_S1__param_4];
	ld.param.u32 	%r105, [_Z27flash_attn_1_fwd_f32_kernelPKfS0_S0_iiiiiifPfS1_S1__param_5];
	ld.param.u32 	%r106, [_Z27flash_attn_1_fwd_f32_kernelPKfS0_S0_iiiiiifPfS1_S1__param_6];
	ld.param.u32 	%r107, [_Z27flash_attn_1_fwd_f32_kernelPKfS0_S0_iiiiiifPfS1_S1__param_7];
	ld.param.u32 	%r108, [_Z27flash_attn_1_fwd_f32_kernelPKfS0_S0_iiiiiifPfS1_S1__param_8];
	ld.param.f32 	%f76, [_Z27flash_attn_1_fwd_f32_kernelPKfS0_S0_iiiiiifPfS1_S1__param_9];
	ld.param.u64 	%rd11, [_Z27flash_attn_1_fwd_f32_kernelPKfS0_S0_iiiiiifPfS1_S1__param_10];
	ld.param.u64 	%rd12, [_Z27flash_attn_1_fwd_f32_kernelPKfS0_S0_iiiiiifPfS1_S1__param_11];
	ld.param.u64 	%rd16, [_Z27flash_attn_1_fwd_f32_kernelPKfS0_S0_iiiiiifPfS1_S1__param_12];
	cvta.to.global.u64 	%rd1, %rd15;
	cvta.to.global.u64 	%rd2, %rd14;
	cvta.to.global.u64 	%rd3, %rd13;
	cvta.to.global.u64 	%rd4, %rd16;
	mov.u32 	%r1, %tid.x;
	mul.lo.s32 	%r2, %r107, %r104;
	setp.lt.s32 	%p1, %r105, 1;
	@%p1 bra 	$L__BB0_116;
	mov.u32 	%r110, %nctaid.y;
	mov.u32 	%r111, %ctaid.x;
	mov.u32 	%r112, %ctaid.y;
	mad.lo.s32 	%r113, %r111, %r110, %r112;
	mul.lo.s32 	%r114, %r103, %r113;
	shl.b32 	%r115, %r2, 2;
	mov.u32 	%r116, sram;
	add.s32 	%r3, %r116, %r115;
	add.s32 	%r4, %r3, %r115;
	add.s32 	%r5, %r4, %r115;
	mul.lo.s32 	%r6, %r104, %r1;
	mad.lo.s32 	%r7, %r114, %r104, %r6;
	add.s32 	%r8, %r114, %r1;
	mul.lo.s32 	%r9, %r107, %r1;
	add.s32 	%r10, %r104, -1;
	and.b32  	%r11, %r104, 7;
	add.s32 	%r12, %r11, -1;
	and.b32  	%r13, %r104, 3;
	and.b32  	%r14, %r104, 15;
	and.b32  	%r15, %r107, 7;
	add.s32 	%r16, %r15, -1;
	and.b32  	%r17, %r107, 3;
	add.s32 	%r18, %r17, -1;
	and.b32  	%r19, %r104, 2147483640;
	and.b32  	%r20, %r104, 1;
	and.b32  	%r21, %r104, 2147483632;
	mul.f32 	%f1, %f76, 0f00000000;
	and.b32  	%r22, %r107, 2147483640;
	and.b32  	%r23, %r107, 1;
	and.b32  	%r24, %r107, 2147483644;
	cvta.to.global.u64 	%rd5, %rd12;
	cvta.to.global.u64 	%rd6, %rd11;
	mov.b32 	%r300, 0;
$L__BB0_2:
	setp.lt.s32 	%p2, %r104, 1;
	@%p2 bra 	$L__BB0_14;
	setp.lt.u32 	%p3, %r10, 7;
	mad.lo.s32 	%r26, %r300, %r2, %r7;
	mov.b32 	%r306, 0;
	@%p3 bra 	$L__BB0_6;
	shl.b32 	%r118, %r1, 2;
	shl.b32 	%r119, %r107, 2;
	add.s32 	%r120, %r118, %r119;
	mov.u32 	%r121, sram;
	mad.lo.s32 	%r122, %r104, %r120, %r121;
	add.s32 	%r302, %r122, 16;
	shl.b32 	%r123, %r107, 3;
	add.s32 	%r124, %r123, %r118;
	mad.lo.s32 	%r125, %r104, %r124, %r121;
	add.s32 	%r301, %r125, 16;
	and.b32  	%r126, %r104, 2147483640;
	neg.s32 	%r304, %r126;
	mov.u32 	%r303, %r26;
$L__BB0_5:
	.pragma "nounroll";
	mul.wide.s32 	%rd17, %r303, 4;
	add.s64 	%rd18, %rd2, %rd17;
	add.s64 	%rd19, %rd1, %rd17;
	ld.global.f32 	%f77, [%rd18];
	st.shared.f32 	[%r302+-16], %f77;
	ld.global.f32 	%f78, [%rd19];
	st.shared.f32 	[%r301+-16], %f78;
	ld.global.f32 	%f79, [%rd18+4];
	st.shared.f32 	[%r302+-12], %f79;
	ld.global.f32 	%f80, [%rd19+4];
	st.shared.f32 	[%r301+-12], %f80;
	ld.global.f32 	%f81, [%rd18+8];
	st.shared.f32 	[%r302+-8], %f81;
	ld.global.f32 	%f82, [%rd19+8];
	st.shared.f32 	[%r301+-8], %f82;
	ld.global.f32 	%f83, [%rd18+12];
	st.shared.f32 	[%r302+-4], %f83;
	ld.global.f32 	%f84, [%rd19+12];
	st.shared.f32 	[%r301+-4], %f84;
	ld.global.f32 	%f85, [%rd18+16];
	st.shared.f32 	[%r302], %f85;
	ld.global.f32 	%f86, [%rd19+16];
	st.shared.f32 	[%r301], %f86;
	ld.global.f32 	%f87, [%rd18+20];
	st.shared.f32 	[%r302+4], %f87;
	ld.global.f32 	%f88, [%rd19+20];
	st.shared.f32 	[%r301+4], %f88;
	ld.global.f32 	%f89, [%rd18+24];
	st.shared.f32 	[%r302+8], %f89;
	ld.global.f32 	%f90, [%rd19+24];
	st.shared.f32 	[%r301+8], %f90;
	ld.global.f32 	%f91, [%rd18+28];
	st.shared.f32 	[%r302+12], %f91;
	ld.global.f32 	%f92, [%rd19+28];
	st.shared.f32 	[%r301+12], %f92;
	add.s32 	%r304, %r304, 8;
	add.s32 	%r303, %r303, 8;
	add.s32 	%r302, %r302, 32;
	add.s32 	%r301, %r301, 32;
	setp.ne.s32 	%p4, %r304, 0;
	mov.u32 	%r306, %r19;
	@%p4 bra 	$L__BB0_5;
$L__BB0_6:
	setp.eq.s32 	%p5, %r11, 0;
	@%p5 bra 	$L__BB0_14;
	setp.lt.u32 	%p6, %r12, 3;
	@%p6 bra 	$L__BB0_9;
	add.s32 	%r127, %r26, %r306;
	mul.wide.s32 	%rd20, %r127, 4;
	add.s64 	%rd21, %rd2, %rd20;
	ld.global.f32 	%f93, [%rd21];
	add.s32 	%r128, %r306, %r6;
	shl.b32 	%r129, %r128, 2;
	add.s32 	%r130, %r3, %r129;
	st.shared.f32 	[%r130], %f93;
	add.s64 	%rd22, %rd1, %rd20;
	ld.global.f32 	%f94, [%rd22];
	add.s32 	%r131, %r4, %r129;
	st.shared.f32 	[%r131], %f94;
	ld.global.f32 	%f95, [%rd21+4];
	st.shared.f32 	[%r130+4], %f95;
	ld.global.f32 	%f96, [%rd22+4];
	st.shared.f32 	[%r131+4], %f96;
	ld.global.f32 	%f97, [%rd21+8];
	st.shared.f32 	[%r130+8], %f97;
	ld.global.f32 	%f98, [%rd22+8];
	st.shared.f32 	[%r131+8], %f98;
	ld.global.f32 	%f99, [%rd21+12];
	st.shared.f32 	[%r130+12], %f99;
	ld.global.f32 	%f100, [%rd22+12];
	st.shared.f32 	[%r131+12], %f100;
	add.s32 	%r306, %r306, 4;
$L__BB0_9:
	setp.eq.s32 	%p7, %r13, 0;
	@%p7 bra 	$L__BB0_14;
	setp.eq.s32 	%p8, %r13, 1;
	@%p8 bra 	$L__BB0_12;
	add.s32 	%r132, %r26, %r306;
	mul.wide.s32 	%rd23, %r132, 4;
	add.s64 	%rd24, %rd2, %rd23;
	ld.global.f32 	%f101, [%rd24];
	add.s32 	%r133, %r306, %r6;
	shl.b32 	%r134, %r133, 2;
	add.s32 	%r135, %r3, %r134;
	st.shared.f32 	[%r135], %f101;
	add.s64 	%rd25, %rd1, %rd23;
	ld.global.f32 	%f102, [%rd25];
	add.s32 	%r136, %r4, %r134;
	st.shared.f32 	[%r136], %f102;
	ld.global.f32 	%f103, [%rd24+4];
	st.shared.f32 	[%r135+4], %f103;
	ld.global.f32 	%f104, [%rd25+4];
	st.shared.f32 	[%r136+4], %f104;
	add.s32 	%r306, %r306, 2;
$L__BB0_12:
	setp.eq.s32 	%p9, %r20, 0;
	@%p9 bra 	$L__BB0_14;
	add.s32 	%r137, %r26, %r306;
	mul.wide.s32 	%rd26, %r137, 4;
	add.s64 	%rd27, %rd2, %rd26;
	ld.global.f32 	%f105, [%rd27];
	add.s32 	%r138, %r306, %r6;
	shl.b32 	%r139, %r138, 2;
	add.s32 	%r140, %r3, %r139;
	st.shared.f32 	[%r140], %f105;
	add.s64 	%rd28, %rd1, %rd26;
	ld.global.f32 	%f106, [%rd28];
	add.s32 	%r141, %r4, %r139;
	st.shared.f32 	[%r141], %f106;
$L__BB0_14:
	setp.lt.s32 	%p10, %r106, 1;
	bar.sync 	0;
	@%p10 bra 	$L__BB0_115;
	mul.lo.s32 	%r43, %r300, %r107;
	mov.b32 	%r308, 0;
$L__BB0_16:
	@%p2 bra 	$L__BB0_30;
	setp.lt.u32 	%p12, %r10, 15;
	mad.lo.s32 	%r45, %r308, %r2, %r7;
	mov.b32 	%r311, 0;
	@%p12 bra 	$L__BB0_20;
	mov.b32 	%r309, 0;
$L__BB0_19:
	.pragma "nounroll";
	add.s32 	%r145, %r45, %r309;
	mul.wide.s32 	%rd29, %r145, 4;
	add.s64 	%rd30, %rd3, %rd29;
	ld.global.f32 	%f107, [%rd30];
	add.s32 	%r146, %r309, %r6;
	shl.b32 	%r147, %r146, 2;
	mov.u32 	%r148, sram;
	add.s32 	%r149, %r148, %r147;
	st.shared.f32 	[%r149], %f107;
	ld.global.f32 	%f108, [%rd30+4];
	st.shared.f32 	[%r149+4], %f108;
	ld.global.f32 	%f109, [%rd30+8];
	st.shared.f32 	[%r149+8], %f109;
	ld.global.f32 	%f110, [%rd30+12];
	st.shared.f32 	[%r149+12], %f110;
	ld.global.f32 	%f111, [%rd30+16];
	st.shared.f32 	[%r149+16], %f111;
	ld.global.f32 	%f112, [%rd30+20];
	st.shared.f32 	[%r149+20], %f112;
	ld.global.f32 	%f113, [%rd30+24];
	st.shared.f32 	[%r149+24], %f113;
	ld.global.f32 	%f114, [%rd30+28];
	st.shared.f32 	[%r149+28], %f114;
	ld.global.f32 	%f115, [%rd30+32];
	st.shared.f32 	[%r149+32], %f115;
	ld.global.f32 	%f116, [%rd30+36];
	st.shared.f32 	[%r149+36], %f116;
	ld.global.f32 	%f117, [%rd30+40];
	st.shared.f32 	[%r149+40], %f117;
	ld.global.f32 	%f118, [%rd30+44];
	st.shared.f32 	[%r149+44], %f118;
	ld.global.f32 	%f119, [%rd30+48];
	st.shared.f32 	[%r149+48], %f119;
	ld.global.f32 	%f120, [%rd30+52];
	st.shared.f32 	[%r149+52], %f120;
	ld.global.f32 	%f121, [%rd30+56];
	st.shared.f32 	[%r149+56], %f121;
	ld.global.f32 	%f122, [%rd30+60];
	st.shared.f32 	[%r149+60], %f122;
	add.s32 	%r309, %r309, 16;
	setp.ne.s32 	%p13, %r309, %r21;
	mov.u32 	%r311, %r21;
	@%p13 bra 	$L__BB0_19;
$L__BB0_20:
	setp.eq.s32 	%p14, %r14, 0;
	@%p14 bra 	$L__BB0_30;
	add.s32 	%r150, %r14, -1;
	setp.lt.u32 	%p15, %r150, 7;
	@%p15 bra 	$L__BB0_23;
	add.s32 	%r151, %r45, %r311;
	mul.wide.s32 	%rd31, %r151, 4;
	add.s64 	%rd32, %rd3, %rd31;
	ld.global.f32 	%f123, [%rd32];
	add.s32 	%r152, %r311, %r6;
	shl.b32 	%r153, %r152, 2;
	mov.u32 	%r154, sram;
	add.s32 	%r155, %r154, %r153;
	st.shared.f32 	[%r155], %f123;
	ld.global.f32 	%f124, [%rd32+4];
	st.shared.f32 	[%r155+4], %f124;
	ld.global.f32 	%f125, [%rd32+8];
	st.shared.f32 	[%r155+8], %f125;
	ld.global.f32 	%f126, [%rd32+12];
	st.shared.f32 	[%r155+12], %f126;
	ld.global.f32 	%f127, [%rd32+16];
	st.shared.f32 	[%r155+16], %f127;
	ld.global.f32 	%f128, [%rd32+20];
	st.shared.f32 	[%r155+20], %f128;
	ld.global.f32 	%f129, [%rd32+24];
	st.shared.f32 	[%r155+24], %f129;
	ld.global.f32 	%f130, [%rd32+28];
	st.shared.f32 	[%r155+28], %f130;
	add.s32 	%r311, %r311, 8;
$L__BB0_23:
	setp.eq.s32 	%p16, %r11, 0;
	@%p16 bra 	$L__BB0_30;
	setp.lt.u32 	%p17, %r12, 3;
	@%p17 bra 	$L__BB0_26;
	add.s32 	%r156, %r45, %r311;
	mul.wide.s32 	%rd33, %r156, 4;
	add.s64 	%rd34, %rd3, %rd33;
	ld.global.f32 	%f131, [%rd34];
	add.s32 	%r157, %r311, %r6;
	shl.b32 	%r158, %r157, 2;
	mov.u32 	%r159, sram;
	add.s32 	%r160, %r159, %r158;
	st.shared.f32 	[%r160], %f131;
	ld.global.f32 	%f132, [%rd34+4];
	st.shared.f32 	[%r160+4], %f132;
	ld.global.f32 	%f133, [%rd34+8];
	st.shared.f32 	[%r160+8], %f133;
	ld.global.f32 	%f134, [%rd34+12];
	st.shared.f32 	[%r160+12], %f134;
	add.s32 	%r311, %r311, 4;
$L__BB0_26:
	setp.eq.s32 	%p18, %r13, 0;
	@%p18 bra 	$L__BB0_30;
	setp.eq.s32 	%p19, %r13, 1;
	add.s32 	%r161, %r45, %r311;
	mul.wide.s32 	%rd35, %r161, 4;
	add.s64 	%rd7, %rd3, %rd35;
	ld.global.f32 	%f135, [%rd7];
	add.s32 	%r162, %r311, %r6;
	shl.b32 	%r163, %r162, 2;
	mov.u32 	%r164, sram;
	add.s32 	%r53, %r164, %r163;
	st.shared.f32 	[%r53], %f135;
	@%p19 bra 	$L__BB0_30;
	setp.eq.s32 	%p20, %r13, 2;
	ld.global.f32 	%f136, [%rd7+4];
	st.shared.f32 	[%r53+4], %f136;
	@%p20 bra 	$L__BB0_30;
	ld.global.f32 	%f137, [%rd7+8];
	st.shared.f32 	[%r53+8], %f137;
$L__BB0_30:
	setp.lt.s32 	%p21, %r107, 1;
	bar.sync 	0;
	mul.lo.s32 	%r54, %r308, %r108;
	add.s32 	%r165, %r8, %r54;
	mul.wide.s32 	%rd36, %r165, 4;
	add.s64 	%rd8, %rd5, %rd36;
	ld.global.f32 	%f2, [%rd8];
	add.s64 	%rd9, %rd6, %rd36;
	ld.global.f32 	%f3, [%rd9];
	mov.f32 	%f420, 0fFF800000;
	@%p21 bra 	$L__BB0_56;
	add.s32 	%r55, %r54, %r1;
	@%p2 bra 	$L__BB0_45;
	mov.f32 	%f420, 0fFF800000;
	mov.b32 	%r313, 0;
$L__BB0_33:
	setp.lt.u32 	%p60, %r10, 7;
	mul.lo.s32 	%r57, %r313, %r104;
	mov.f32 	%f413, 0f00000000;
	mov.b32 	%r316, 0;
	@%p60 bra 	$L__BB0_36;
	mov.f32 	%f413, 0f00000000;
	mov.b32 	%r314, 0;
$L__BB0_35:
	.pragma "nounroll";
	add.s32 	%r198, %r314, %r6;
	shl.b32 	%r199, %r198, 2;
	mov.u32 	%r200, sram;
	add.s32 	%r201, %r200, %r199;
	ld.shared.f32 	%f174, [%r201];
	add.s32 	%r202, %r314, %r57;
	shl.b32 	%r203, %r202, 2;
	add.s32 	%r204, %r3, %r203;
	ld.shared.f32 	%f175, [%r204];
	fma.rn.f32 	%f176, %f174, %f175, %f413;
	ld.shared.f32 	%f177, [%r201+4];
	ld.shared.f32 	%f178, [%r204+4];
	fma.rn.f32 	%f179, %f177, %f178, %f176;
	ld.shared.f32 	%f180, [%r201+8];
	ld.shared.f32 	%f181, [%r204+8];
	fma.rn.f32 	%f182, %f180, %f181, %f179;
	ld.shared.f32 	%f183, [%r201+12];
	ld.shared.f32 	%f184, [%r204+12];
	fma.rn.f32 	%f185, %f183, %f184, %f182;
	ld.shared.f32 	%f186, [%r201+16];
	ld.shared.f32 	%f187, [%r204+16];
	fma.rn.f32 	%f188, %f186, %f187, %f185;
	ld.shared.f32 	%f189, [%r201+20];
	ld.shared.f32 	%f190, [%r204+20];
	fma.rn.f32 	%f191, %f189, %f190, %f188;
	ld.shared.f32 	%f192, [%r201+24];
	ld.shared.f32 	%f193, [%r204+24];
	fma.rn.f32 	%f194, %f192, %f193, %f191;
	ld.shared.f32 	%f195, [%r201+28];
	ld.shared.f32 	%f196, [%r204+28];
	fma.rn.f32 	%f413, %f195, %f196, %f194;
	add.s32 	%r314, %r314, 8;
	setp.ne.s32 	%p61, %r314, %r19;
	mov.u32 	%r316, %r19;
	@%p61 bra 	$L__BB0_35;
$L__BB0_36:
	setp.eq.s32 	%p62, %r11, 0;
	@%p62 bra 	$L__BB0_44;
	setp.lt.u32 	%p63, %r12, 3;
	@%p63 bra 	$L__BB0_39;
	add.s32 	%r205, %r316, %r6;
	shl.b32 	%r206, %r205, 2;
	mov.u32 	%r207, sram;
	add.s32 	%r208, %r207, %r206;
	ld.shared.f32 	%f198, [%r208];
	add.s32 	%r209, %r316, %r57;
	shl.b32 	%r210, %r209, 2;
	add.s32 	%r211, %r3, %r210;
	ld.shared.f32 	%f199, [%r211];
	fma.rn.f32 	%f200, %f198, %f199, %f413;
	ld.shared.f32 	%f201, [%r208+4];
	ld.shared.f32 	%f202, [%r211+4];
	fma.rn.f32 	%f203, %f201, %f202, %f200;
	ld.shared.f32 	%f204, [%r208+8];
	ld.shared.f32 	%f205, [%r211+8];
	fma.rn.f32 	%f206, %f204, %f205, %f203;
	ld.shared.f32 	%f207, [%r208+12];
	ld.shared.f32 	%f208, [%r211+12];
	fma.rn.f32 	%f413, %f207, %f208, %f206;
	add.s32 	%r316, %r316, 4;
$L__BB0_39:
	setp.eq.s32 	%p64, %r13, 0;
	@%p64 bra 	$L__BB0_44;
	setp.eq.s32 	%p65, %r13, 1;
	@%p65 bra 	$L__BB0_42;
	add.s32 	%r212, %r316, %r6;
	shl.b32 	%r213, %r212, 2;
	mov.u32 	%r214, sram;
	add.s32 	%r215, %r214, %r213;
	ld.shared.f32 	%f210, [%r215];
	add.s32 	%r216, %r316, %r57;
	shl.b32 	%r217, %r216, 2;
	add.s32 	%r218, %r3, %r217;
	ld.shared.f32 	%f211, [%r218];
	fma.rn.f32 	%f212, %f210, %f211, %f413;
	ld.shared.f32 	%f213, [%r215+4];
	ld.shared.f32 	%f214, [%r218+4];
	fma.rn.f32 	%f413, %f213, %f214, %f212;
	add.s32 	%r316, %r316, 2;
$L__BB0_42:
	setp.eq.s32 	%p66, %r20, 0;
	@%p66 bra 	$L__BB0_44;
	add.s32 	%r219, %r316, %r6;
	shl.b32 	%r220, %r219, 2;
	mov.u32 	%r221, sram;
	add.s32 	%r222, %r221, %r220;
	ld.shared.f32 	%f215, [%r222];
	add.s32 	%r223, %r316, %r57;
	shl.b32 	%r224, %r223, 2;
	add.s32 	%r225, %r3, %r224;
	ld.shared.f32 	%f216, [%r225];
	fma.rn.f32 	%f413, %f215, %f216, %f413;
$L__BB0_44:
	mul.f32 	%f217, %f76, %f413;
	add.s32 	%r226, %r313, %r43;
	setp.lt.s32 	%p67, %r55, %r226;
	selp.f32 	%f218, 0fFF800000, %f217, %p67;
	add.s32 	%r227, %r313, %r9;
	shl.b32 	%r228, %r227, 2;
	add.s32 	%r229, %r5, %r228;
	st.shared.f32 	[%r229], %f218;
	setp.gt.f32 	%p68, %f218, %f420;
	selp.f32 	%f420, %f218, %f420, %p68;
	add.s32 	%r313, %r313, 1;
	setp.eq.s32 	%p69, %r313, %r107;
	@%p69 bra 	$L__BB0_56;
	bra.uni 	$L__BB0_33;
$L__BB0_45:
	setp.lt.u32 	%p23, %r107, 8;
	mov.f32 	%f420, 0fFF800000;
	mov.b32 	%r319, 0;
	@%p23 bra 	$L__BB0_48;
	mov.f32 	%f420, 0fFF800000;
	mov.b32 	%r321, 0;
$L__BB0_47:
	.pragma "nounroll";
	add.s32 	%r168, %r321, %r43;
	setp.lt.s32 	%p24, %r55, %r168;
	selp.f32 	%f142, 0fFF800000, %f1, %p24;
	add.s32 	%r169, %r321, %r9;
	shl.b32 	%r170, %r169, 2;
	add.s32 	%r171, %r5, %r170;
	st.shared.f32 	[%r171], %f142;
	setp.gt.f32 	%p25, %f142, %f420;
	selp.f32 	%f143, %f142, %f420, %p25;
	add.s32 	%r172, %r168, 1;
	setp.lt.s32 	%p26, %r55, %r172;
	selp.f32 	%f144, 0fFF800000, %f1, %p26;
	st.shared.f32 	[%r171+4], %f144;
	setp.gt.f32 	%p27, %f144, %f143;
	selp.f32 	%f145, %f144, %f143, %p27;
	add.s32 	%r173, %r168, 2;
	setp.lt.s32 	%p28, %r55, %r173;
	selp.f32 	%f146, 0fFF800000, %f1, %p28;
	st.shared.f32 	[%r171+8], %f146;
	setp.gt.f32 	%p29, %f146, %f145;
	selp.f32 	%f147, %f146, %f145, %p29;
	add.s32 	%r174, %r168, 3;
	setp.lt.s32 	%p30, %r55, %r174;
	selp.f32 	%f148, 0fFF800000, %f1, %p30;
	st.shared.f32 	[%r171+12], %f148;
	setp.gt.f32 	%p31, %f148, %f147;
	selp.f32 	%f149, %f148, %f147, %p31;
	add.s32 	%r175, %r168, 4;
	setp.lt.s32 	%p32, %r55, %r175;
	selp.f32 	%f150, 0fFF800000, %f1, %p32;
	st.shared.f32 	[%r171+16], %f150;
	setp.gt.f32 	%p33, %f150, %f149;
	selp.f32 	%f151, %f150, %f149, %p33;
	add.s32 	%r176, %r168, 5;
	setp.lt.s32 	%p34, %r55, %r176;
	selp.f32 	%f152, 0fFF800000, %f1, %p34;
	st.shared.f32 	[%r171+20], %f152;
	setp.gt.f32 	%p35, %f152, %f151;
	selp.f32 	%f153, %f152, %f151, %p35;
	add.s32 	%r177, %r168, 6;
	setp.lt.s32 	%p36, %r55, %r177;
	selp.f32 	%f154, 0fFF800000, %f1, %p36;
	st.shared.f32 	[%r171+24], %f154;
	setp.gt.f32 	%p37, %f154, %f153;
	selp.f32 	%f155, %f154, %f153, %p37;
	add.s32 	%r178, %r168, 7;
	setp.lt.s32 	%p38, %r55, %r178;
	selp.f32 	%f156, 0fFF800000, %f1, %p38;
	st.shared.f32 	[%r171+28], %f156;
	setp.gt.f32 	%p39, %f156, %f155;
	selp.f32 	%f420, %f156, %f155, %p39;
	add.s32 	%r321, %r321, 8;
	setp.eq.s32 	%p40, %r321, %r22;
	mov.u32 	%r319, %r22;
	@%p40 bra 	$L__BB0_48;
	bra.uni 	$L__BB0_47;
$L__BB0_48:
	setp.eq.s32 	%p41, %r15, 0;
	@%p41 bra 	$L__BB0_56;
	setp.lt.u32 	%p42, %r16, 3;
	@%p42 bra 	$L__BB0_51;
	add.s32 	%r179, %r319, %r43;
	setp.lt.s32 	%p43, %r55, %r179;
	selp.f32 	%f158, 0fFF800000, %f1, %p43;
	add.s32 	%r180, %r319, %r9;
	shl.b32 	%r181, %r180, 2;
	add.s32 	%r182, %r5, %r181;
	st.shared.f32 	[%r182], %f158;
	setp.gt.f32 	%p44, %f158, %f420;
	selp.f32 	%f159, %f158, %f420, %p44;
	add.s32 	%r183, %r179, 1;
	setp.lt.s32 	%p45, %r55, %r183;
	selp.f32 	%f160, 0fFF800000, %f1, %p45;
	st.shared.f32 	[%r182+4], %f160;
	setp.gt.f32 	%p46, %f160, %f159;
	selp.f32 	%f161, %f160, %f159, %p46;
	add.s32 	%r184, %r179, 2;
	setp.lt.s32 	%p47, %r55, %r184;
	selp.f32 	%f162, 0fFF800000, %f1, %p47;
	st.shared.f32 	[%r182+8], %f162;
	setp.gt.f32 	%p48, %f162, %f161;
	selp.f32 	%f163, %f162, %f161, %p48;
	add.s32 	%r185, %r179, 3;
	setp.lt.s32 	%p49, %r55, %r185;
	selp.f32 	%f164, 0fFF800000, %f1, %p49;
	st.shared.f32 	[%r182+12], %f164;
	setp.gt.f32 	%p50, %f164, %f163;
	selp.f32 	%f420, %f164, %f163, %p50;
	add.s32 	%r319, %r319, 4;
$L__BB0_51:
	setp.eq.s32 	%p51, %r17, 0;
	@%p51 bra 	$L__BB0_56;
	setp.eq.s32 	%p52, %r18, 0;
	@%p52 bra 	$L__BB0_54;
	add.s32 	%r186, %r319, %r43;
	setp.lt.s32 	%p53, %r55, %r186;
	selp.f32 	%f166, 0fFF800000, %f1, %p53;
	add.s32 	%r187, %r319, %r9;
	shl.b32 	%r188, %r187, 2;
	add.s32 	%r189, %r5, %r188;
	st.shared.f32 	[%r189], %f166;
	setp.gt.f32 	%p54, %f166, %f420;
	selp.f32 	%f167, %f166, %f420, %p54;
	add.s32 	%r190, %r186, 1;
	setp.lt.s32 	%p55, %r55, %r190;
	selp.f32 	%f168, 0fFF800000, %f1, %p55;
	st.shared.f32 	[%r189+4], %f168;
	setp.gt.f32 	%p56, %f168, %f167;
	selp.f32 	%f420, %f168, %f167, %p56;
	add.s32 	%r319, %r319, 2;
$L__BB0_54:
	setp.eq.s32 	%p57, %r23, 0;
	@%p57 bra 	$L__BB0_56;
	add.s32 	%r191, %r319, %r43;
	setp.lt.s32 	%p58, %r55, %r191;
	selp.f32 	%f169, 0fFF800000, %f1, %p58;
	add.s32 	%r192, %r319, %r9;
	shl.b32 	%r193, %r192, 2;
	add.s32 	%r194, %r5, %r193;
	st.shared.f32 	[%r194], %f169;
	setp.gt.f32 	%p59, %f169, %f420;
	selp.f32 	%f420, %f169, %f420, %p59;
$L__BB0_56:
	mov.f32 	%f434, 0f00000000;
	@%p21 bra 	$L__BB0_86;
	setp.lt.u32 	%p71, %r107, 4;
	add.s32 	%r71, %r54, %r1;
	mov.f32 	%f434, 0f00000000;
	mov.b32 	%r324, 0;
	@%p71 bra 	$L__BB0_72;
	mov.f32 	%f434, 0f00000000;
	mov.b32 	%r322, 0;
$L__BB0_59:
	.pragma "nounroll";
	add.s32 	%r75, %r322, %r43;
	setp.ge.s32 	%p72, %r71, %r75;
	add.s32 	%r232, %r322, %r9;
	shl.b32 	%r233, %r232, 2;
	add.s32 	%r76, %r5, %r233;
	@%p72 bra 	$L__BB0_61;
	mov.b32 	%r234, 0;
	st.shared.u32 	[%r76], %r234;
	mov.f32 	%f423, 0f00000000;
	bra.uni 	$L__BB0_62;
$L__BB0_61:
	ld.shared.f32 	%f223, [%r76];
	sub.f32 	%f224, %f223, %f420;
	mul.f32 	%f225, %f224, 0f3FB8AA3B;
	ex2.approx.f32 	%f423, %f225;
	st.shared.f32 	[%r76], %f423;
$L__BB0_62:
	add.f32 	%f33, %f434, %f423;
	add.s32 	%r235, %r75, 1;
	setp.lt.s32 	%p73, %r71, %r235;
	@%p73 bra 	$L__BB0_64;
	ld.shared.f32 	%f227, [%r76+4];
	sub.f32 	%f228, %f227, %f420;
	mul.f32 	%f229, %f228, 0f3FB8AA3B;
	ex2.approx.f32 	%f424, %f229;
	st.shared.f32 	[%r76+4], %f424;
	bra.uni 	$L__BB0_65;
$L__BB0_64:
	mov.b32 	%r236, 0;
	st.shared.u32 	[%r76+4], %r236;
	mov.f32 	%f424, 0f00000000;
$L__BB0_65:
	add.f32 	%f36, %f33, %f424;
	add.s32 	%r237, %r75, 2;
	setp.lt.s32 	%p74, %r71, %r237;
	@%p74 bra 	$L__BB0_67;
	ld.shared.f32 	%f231, [%r76+8];
	sub.f32 	%f232, %f231, %f420;
	mul.f32 	%f233, %f232, 0f3FB8AA3B;
	ex2.approx.f32 	%f425, %f233;
	st.shared.f32 	[%r76+8], %f425;
	bra.uni 	$L__BB0_68;
$L__BB0_67:
	mov.b32 	%r238, 0;
	st.shared.u32 	[%r76+8], %r238;
	mov.f32 	%f425, 0f00000000;
$L__BB0_68:
	add.f32 	%f39, %f36, %f425;
	add.s32 	%r239, %r75, 3;
	setp.lt.s32 	%p75, %r71, %r239;
	@%p75 bra 	$L__BB0_70;
	ld.shared.f32 	%f235, [%r76+12];
	sub.f32 	%f236, %f235, %f420;
	mul.f32 	%f237, %f236, 0f3FB8AA3B;
	ex2.approx.f32 	%f426, %f237;
	st.shared.f32 	[%r76+12], %f426;
	bra.uni 	$L__BB0_71;
$L__BB0_70:
	mov.b32 	%r240, 0;
	st.shared.u32 	[%r76+12], %r240;
	mov.f32 	%f426, 0f00000000;
$L__BB0_71:
	add.f32 	%f434, %f39, %f426;
	add.s32 	%r322, %r322, 4;
	setp.ne.s32 	%p76, %r322, %r24;
	mov.u32 	%r324, %r24;
	@%p76 bra 	$L__BB0_59;
$L__BB0_72:
	setp.eq.s32 	%p77, %r17, 0;
	@%p77 bra 	$L__BB0_86;
	setp.eq.s32 	%p78, %r18, 0;
	@%p78 bra 	$L__BB0_81;
	add.s32 	%r79, %r324, %r43;
	setp.lt.s32 	%p79, %r71, %r79;
	add.s32 	%r241, %r324, %r9;
	shl.b32 	%r242, %r241, 2;
	add.s32 	%r80, %r5, %r242;
	@%p79 bra 	$L__BB0_76;
	ld.shared.f32 	%f240, [%r80];
	sub.f32 	%f241, %f240, %f420;
	mul.f32 	%f242, %f241, 0f3FB8AA3B;
	ex2.approx.f32 	%f429, %f242;
	st.shared.f32 	[%r80], %f429;
	bra.uni 	$L__BB0_77;
$L__BB0_76:
	mov.b32 	%r243, 0;
	st.shared.u32 	[%r80], %r243;
	mov.f32 	%f429, 0f00000000;
$L__BB0_77:
	add.f32 	%f47, %f434, %f429;
	add.s32 	%r244, %r79, 1;
	setp.lt.s32 	%p80, %r71, %r244;
	@%p80 bra 	$L__BB0_79;
	ld.shared.f32 	%f244, [%r80+4];
	sub.f32 	%f245, %f244, %f420;
	mul.f32 	%f246, %f245, 0f3FB8AA3B;
	ex2.approx.f32 	%f430, %f246;
	st.shared.f32 	[%r80+4], %f430;
	bra.uni 	$L__BB0_80;
$L__BB0_79:
	mov.b32 	%r245, 0;
	st.shared.u32 	[%r80+4], %r245;
	mov.f32 	%f430, 0f00000000;
$L__BB0_80:
	add.f32 	%f434, %f47, %f430;
	add.s32 	%r324, %r324, 2;
$L__BB0_81:
	setp.eq.s32 	%p81, %r23, 0;
	@%p81 bra 	$L__BB0_86;
	add.s32 	%r246, %r324, %r43;
	setp.lt.s32 	%p82, %r71, %r246;
	add.s32 	%r247, %r324, %r9;
	shl.b32 	%r248, %r247, 2;
	add.s32 	%r83, %r5, %r248;
	@%p82 bra 	$L__BB0_84;
	ld.shared.f32 	%f248, [%r83];
	sub.f32 	%f249, %f248, %f420;
	mul.f32 	%f250, %f249, 0f3FB8AA3B;
	ex2.approx.f32 	%f433, %f250;
	st.shared.f32 	[%r83], %f433;
	bra.uni 	$L__BB0_85;
$L__BB0_84:
	mov.b32 	%r249, 0;
	st.shared.u32 	[%r83], %r249;
	mov.f32 	%f433, 0f00000000;
$L__BB0_85:
	add.f32 	%f434, %f434, %f433;
$L__BB0_86:
	max.f32 	%f57, %f2, %f420;
	sub.f32 	%f252, %f2, %f57;
	mul.f32 	%f253, %f252, 0f3FB8AA3B;
	ex2.approx.f32 	%f254, %f253;
	mul.f32 	%f58, %f3, %f254;
	sub.f32 	%f255, %f420, %f57;
	mul.f32 	%f256, %f255, 0f3FB8AA3B;
	ex2.approx.f32 	%f59, %f256;
	fma.rn.f32 	%f60, %f434, %f59, %f58;
	@%p2 bra 	$L__BB0_114;
	rcp.rn.f32 	%f61, %f60;
	mad.lo.s32 	%r84, %r308, %r2, %r7;
	@%p21 bra 	$L__BB0_101;
	mov.b32 	%r325, 0;
$L__BB0_89:
	setp.lt.u32 	%p94, %r107, 8;
	mov.f32 	%f442, 0f00000000;
	mov.b32 	%r328, 0;
	@%p94 bra 	$L__BB0_92;
	mov.f32 	%f442, 0f00000000;
	mov.b32 	%r326, 0;
$L__BB0_91:
	.pragma "nounroll";
	add.s32 	%r260, %r326, %r9;
	shl.b32 	%r261, %r260, 2;
	add.s32 	%r262, %r5, %r261;
	ld.shared.f32 	%f358, [%r262];
	mad.lo.s32 	%r263, %r326, %r104, %r325;
	shl.b32 	%r264, %r263, 2;
	add.s32 	%r265, %r4, %r264;
	ld.shared.f32 	%f359, [%r265];
	fma.rn.f32 	%f360, %f358, %f359, %f442;
	ld.shared.f32 	%f361, [%r262+4];
	shl.b32 	%r266, %r104, 2;
	add.s32 	%r267, %r265, %r266;
	ld.shared.f32 	%f362, [%r267];
	fma.rn.f32 	%f363, %f361, %f362, %f360;
	ld.shared.f32 	%f364, [%r262+8];
	add.s32 	%r268, %r267, %r266;
	ld.shared.f32 	%f365, [%r268];
	fma.rn.f32 	%f366, %f364, %f365, %f363;
	ld.shared.f32 	%f367, [%r262+12];
	add.s32 	%r269, %r268, %r266;
	ld.shared.f32 	%f368, [%r269];
	fma.rn.f32 	%f369, %f367, %f368, %f366;
	ld.shared.f32 	%f370, [%r262+16];
	add.s32 	%r270, %r269, %r266;
	ld.shared.f32 	%f371, [%r270];
	fma.rn.f32 	%f372, %f370, %f371, %f369;
	ld.shared.f32 	%f373, [%r262+20];
	add.s32 	%r271, %r270, %r266;
	ld.shared.f32 	%f374, [%r271];
	fma.rn.f32 	%f375, %f373, %f374, %f372;
	ld.shared.f32 	%f376, [%r262+24];
	add.s32 	%r272, %r271, %r266;
	ld.shared.f32 	%f377, [%r272];
	fma.rn.f32 	%f378, %f376, %f377, %f375;
	ld.shared.f32 	%f379, [%r262+28];
	add.s32 	%r273, %r272, %r266;
	ld.shared.f32 	%f380, [%r273];
	fma.rn.f32 	%f442, %f379, %f380, %f378;
	add.s32 	%r326, %r326, 8;
	setp.ne.s32 	%p95, %r326, %r22;
	mov.u32 	%r328, %r22;
	@%p95 bra 	$L__BB0_91;
$L__BB0_92:
	setp.eq.s32 	%p96, %r15, 0;
	@%p96 bra 	$L__BB0_100;
	setp.lt.u32 	%p97, %r16, 3;
	@%p97 bra 	$L__BB0_95;
	add.s32 	%r274, %r328, %r9;
	shl.b32 	%r275, %r274, 2;
	add.s32 	%r276, %r5, %r275;
	ld.shared.f32 	%f382, [%r276];
	mad.lo.s32 	%r277, %r328, %r104, %r325;
	shl.b32 	%r278, %r277, 2;
	add.s32 	%r279, %r4, %r278;
	ld.shared.f32 	%f383, [%r279];
	fma.rn.f32 	%f384, %f382, %f383, %f442;
	ld.shared.f32 	%f385, [%r276+4];
	shl.b32 	%r280, %r104, 2;
	add.s32 	%r281, %r279, %r280;
	ld.shared.f32 	%f386, [%r281];
	fma.rn.f32 	%f387, %f385, %f386, %f384;
	ld.shared.f32 	%f388, [%r276+8];
	add.s32 	%r282, %r281, %r280;
	ld.shared.f32 	%f389, [%r282];
	fma.rn.f32 	%f390, %f388, %f389, %f387;
	ld.shared.f32 	%f391, [%r276+12];
	add.s32 	%r283, %r282, %r280;
	ld.shared.f32 	%f392, [%r283];
	fma.rn.f32 	%f442, %f391, %f392, %f390;
	add.s32 	%r328, %r328, 4;
$L__BB0_95:
	setp.eq.s32 	%p98, %r17, 0;
	@%p98 bra 	$L__BB0_100;
	setp.eq.s32 	%p99, %r18, 0;
	@%p99 bra 	$L__BB0_98;
	add.s32 	%r284, %r328, %r9;
	shl.b32 	%r285, %r284, 2;
	add.s32 	%r286, %r5, %r285;
	ld.shared.f32 	%f394, [%r286];
	mad.lo.s32 	%r287, %r328, %r104, %r325;
	shl.b32 	%r288, %r287, 2;
	add.s32 	%r289, %r4, %r288;
	ld.shared.f32 	%f395, [%r289];
	fma.rn.f32 	%f396, %f394, %f395, %f442;
	ld.shared.f32 	%f397, [%r286+4];
	shl.b32 	%r290, %r104, 2;
	add.s32 	%r291, %r289, %r290;
	ld.shared.f32 	%f398, [%r291];
	fma.rn.f32 	%f442, %f397, %f398, %f396;
	add.s32 	%r328, %r328, 2;
$L__BB0_98:
	setp.eq.s32 	%p100, %r23, 0;
	@%p100 bra 	$L__BB0_100;
	add.s32 	%r292, %r328, %r9;
	shl.b32 	%r293, %r292, 2;
	add.s32 	%r294, %r5, %r293;
	ld.shared.f32 	%f399, [%r294];
	mad.lo.s32 	%r295, %r328, %r104, %r325;
	shl.b32 	%r296, %r295, 2;
	add.s32 	%r297, %r4, %r296;
	ld.shared.f32 	%f400, [%r297];
	fma.rn.f32 	%f442, %f399, %f400, %f442;
$L__BB0_100:
	add.s32 	%r298, %r84, %r325;
	mul.wide.s32 	%rd44, %r298, 4;
	add.s64 	%rd45, %rd4, %rd44;
	ld.global.f32 	%f401, [%rd45];
	mul.f32 	%f402, %f58, %f401;
	fma.rn.f32 	%f403, %f59, %f442, %f402;
	mul.f32 	%f404, %f61, %f403;
	st.global.f32 	[%rd45], %f404;
	add.s32 	%r325, %r325, 1;
	setp.eq.s32 	%p101, %r325, %r104;
	@%p101 bra 	$L__BB0_114;
	bra.uni 	$L__BB0_89;
$L__BB0_101:
	setp.lt.u32 	%p85, %r10, 15;
	mov.b32 	%r332, 0;
	@%p85 bra 	$L__BB0_104;
	mul.f32 	%f74, %f59, 0f00000000;
	mov.b32 	%r330, 0;
$L__BB0_103:
	.pragma "nounroll";
	add.s32 	%r252, %r84, %r330;
	mul.wide.s32 	%rd37, %r252, 4;
	add.s64 	%rd38, %rd4, %rd37;
	ld.global.f32 	%f257, [%rd38];
	fma.rn.f32 	%f258, %f58, %f257, %f74;
	mul.f32 	%f259, %f61, %f258;
	st.global.f32 	[%rd38], %f259;
	ld.global.f32 	%f260, [%rd38+4];
	fma.rn.f32 	%f261, %f58, %f260, %f74;
	mul.f32 	%f262, %f61, %f261;
	st.global.f32 	[%rd38+4], %f262;
	ld.global.f32 	%f263, [%rd38+8];
	fma.rn.f32 	%f264, %f58, %f263, %f74;
	mul.f32 	%f265, %f61, %f264;
	st.global.f32 	[%rd38+8], %f265;
	ld.global.f32 	%f266, [%rd38+12];
	fma.rn.f32 	%f267, %f58, %f266, %f74;
	mul.f32 	%f268, %f61, %f267;
	st.global.f32 	[%rd38+12], %f268;
	ld.global.f32 	%f269, [%rd38+16];
	fma.rn.f32 	%f270, %f58, %f269, %f74;
	mul.f32 	%f271, %f61, %f270;
	st.global.f32 	[%rd38+16], %f271;
	ld.global.f32 	%f272, [%rd38+20];
	fma.rn.f32 	%f273, %f58, %f272, %f74;
	mul.f32 	%f274, %f61, %f273;
	st.global.f32 	[%rd38+20], %f274;
	ld.global.f32 	%f275, [%rd38+24];
	fma.rn.f32 	%f276, %f58, %f275, %f74;
	mul.f32 	%f277, %f61, %f276;
	st.global.f32 	[%rd38+24], %f277;
	ld.global.f32 	%f278, [%rd38+28];
	fma.rn.f32 	%f279, %f58, %f278, %f74;
	mul.f32 	%f280, %f61, %f279;
	st.global.f32 	[%rd38+28], %f280;
	ld.global.f32 	%f281, [%rd38+32];
	fma.rn.f32 	%f282, %f58, %f281, %f74;
	mul.f32 	%f283, %f61, %f282;
	st.global.f32 	[%rd38+32], %f283;
	ld.global.f32 	%f284, [%rd38+36];
	fma.rn.f32 	%f285, %f58, %f284, %f74;
	mul.f32 	%f286, %f61, %f285;
	st.global.f32 	[%rd38+36], %f286;
	ld.global.f32 	%f287, [%rd38+40];
	fma.rn.f32 	%f288, %f58, %f287, %f74;
	mul.f32 	%f289, %f61, %f288;
	st.global.f32 	[%rd38+40], %f289;
	ld.global.f32 	%f290, [%rd38+44];
	fma.rn.f32 	%f291, %f58, %f290, %f74;
	mul.f32 	%f292, %f61, %f291;
	st.global.f32 	[%rd38+44], %f292;
	ld.global.f32 	%f293, [%rd38+48];
	fma.rn.f32 	%f294, %f58, %f293, %f74;
	mul.f32 	%f295, %f61, %f294;
	st.global.f32 	[%rd38+48], %f295;
	ld.global.f32 	%f296, [%rd38+52];
	fma.rn.f32 	%f297, %f58, %f296, %f74;
	mul.f32 	%f298, %f61, %f297;
	st.global.f32 	[%rd38+52], %f298;
	ld.global.f32 	%f299, [%rd38+56];
	fma.rn.f32 	%f300, %f58, %f299, %f74;
	mul.f32 	%f301, %f61, %f300;
	st.global.f32 	[%rd38+56], %f301;
	ld.global.f32 	%f302, [%rd38+60];
	fma.rn.f32 	%f303, %f58, %f302, %f74;
	mul.f32 	%f304, %f61, %f303;
	st.global.f32 	[%rd38+60], %f304;
	add.s32 	%r330, %r330, 16;
	setp.ne.s32 	%p86, %r330, %r21;
	mov.u32 	%r332, %r21;
	@%p86 bra 	$L__BB0_103;
$L__BB0_104:
	setp.eq.s32 	%p87, %r14, 0;
	@%p87 bra 	$L__BB0_114;
	add.s32 	%r253, %r14, -1;
	setp.lt.u32 	%p88, %r253, 7;
	@%p88 bra 	$L__BB0_107;
	add.s32 	%r254, %r84, %r332;
	mul.wide.s32 	%rd39, %r254, 4;
	add.s64 	%rd40, %rd4, %rd39;
	ld.global.f32 	%f305, [%rd40];
	mul.f32 	%f306, %f59, 0f00000000;
	fma.rn.f32 	%f307, %f58, %f305, %f306;
	mul.f32 	%f308, %f61, %f307;
	st.global.f32 	[%rd40], %f308;
	ld.global.f32 	%f309, [%rd40+4];
	fma.rn.f32 	%f310, %f58, %f309, %f306;
	mul.f32 	%f311, %f61, %f310;
	st.global.f32 	[%rd40+4], %f311;
	ld.global.f32 	%f312, [%rd40+8];
	fma.rn.f32 	%f313, %f58, %f312, %f306;
	mul.f32 	%f314, %f61, %f313;
	st.global.f32 	[%rd40+8], %f314;
	ld.global.f32 	%f315, [%rd40+12];
	fma.rn.f32 	%f316, %f58, %f315, %f306;
	mul.f32 	%f317, %f61, %f316;
	st.global.f32 	[%rd40+12], %f317;
	ld.global.f32 	%f318, [%rd40+16];
	fma.rn.f32 	%f319, %f58, %f318, %f306;
	mul.f32 	%f320, %f61, %f319;
	st.global.f32 	[%rd40+16], %f320;
	ld.global.f32 	%f321, [%rd40+20];
	fma.rn.f32 	%f322, %f58, %f321, %f306;
	mul.f32 	%f323, %f61, %f322;
	st.global.f32 	[%rd40+20], %f323;
	ld.global.f32 	%f324, [%rd40+24];
	fma.rn.f32 	%f325, %f58, %f324, %f306;
	mul.f32 	%f326, %f61, %f325;
	st.global.f32 	[%rd40+24], %f326;
	ld.global.f32 	%f327, [%rd40+28];
	fma.rn.f32 	%f328, %f58, %f327, %f306;
	mul.f32 	%f329, %f61, %f328;
	st.global.f32 	[%rd40+28], %f329;
	add.s32 	%r332, %r332, 8;
$L__BB0_107:
	setp.eq.s32 	%p89, %r11, 0;
	@%p89 bra 	$L__BB0_114;
	setp.lt.u32 	%p90, %r12, 3;
	@%p90 bra 	$L__BB0_110;
	add.s32 	%r255, %r84, %r332;
	mul.wide.s32 	%rd41, %r255, 4;
	add.s64 	%rd42, %rd4, %rd41;
	ld.global.f32 	%f330, [%rd42];
	mul.f32 	%f331, %f58, %f330;
	fma.rn.f32 	%f332, %f59, 0f00000000, %f331;
	mul.f32 	%f333, %f61, %f332;
	st.global.f32 	[%rd42], %f333;
	ld.global.f32 	%f334, [%rd42+4];
	mul.f32 	%f335, %f58, %f334;
	fma.rn.f32 	%f336, %f59, 0f00000000, %f335;
	mul.f32 	%f337, %f61, %f336;
	st.global.f32 	[%rd42+4], %f337;
	ld.global.f32 	%f338, [%rd42+8];
	mul.f32 	%f339, %f58, %f338;
	fma.rn.f32 	%f340, %f59, 0f00000000, %f339;
	mul.f32 	%f341, %f61, %f340;
	st.global.f32 	[%rd42+8], %f341;
	ld.global.f32 	%f342, [%rd42+12];
	mul.f32 	%f343, %f58, %f342;
	fma.rn.f32 	%f344, %f59, 0f00000000, %f343;
	mul.f32 	%f345, %f61, %f344;
	st.global.f32 	[%rd42+12], %f345;
	add.s32 	%r332, %r332, 4;
$L__BB0_110:
	setp.eq.s32 	%p91, %r13, 0;
	@%p91 bra 	$L__BB0_114;
	setp.eq.s32 	%p92, %r13, 1;
	add.s32 	%r256, %r84, %r332;
	mul.wide.s32 	%rd43, %r256, 4;
	add.s64 	%rd10, %rd4, %rd43;
	ld.global.f32 	%f346, [%rd10];
	mul.f32 	%f75, %f59, 0f00000000;
	fma.rn.f32 	%f347, %f58, %f346, %f75;
	mul.f32 	%f348, %f61, %f347;
	st.global.f32 	[%rd10], %f348;
	@%p92 bra 	$L__BB0_114;
	setp.eq.s32 	%p93, %r13, 2;
	ld.global.f32 	%f349, [%rd10+4];
	fma.rn.f32 	%f350, %f58, %f349, %f75;
	mul.f32 	%f351, %f61, %f350;
	st.global.f32 	[%rd10+4], %f351;
	@%p93 bra 	$L__BB0_114;
	ld.global.f32 	%f352, [%rd10+8];
	fma.rn.f32 	%f353, %f58, %f352, %f75;
	mul.f32 	%f354, %f61, %f353;
	st.global.f32 	[%rd10+8], %f354;
$L__BB0_114:
	st.global.f32 	[%rd8], %f57;
	st.global.f32 	[%rd9], %f60;
	add.s32 	%r308, %r308, 1;
	setp.ne.s32 	%p102, %r308, %r106;
	@%p102 bra 	$L__BB0_16;
$L__BB0_115:
	ld.param.u32 	%r299, [_Z27flash_attn_1_fwd_f32_kernelPKfS0_S0_iiiiiifPfS1_S1__param_5];
	bar.sync 	0;
	add.s32 	%r300, %r300, 1;
	setp.ne.s32 	%p103, %r300, %r299;
	@%p103 bra 	$L__BB0_2;
$L__BB0_116:
	ret;

}
	// .globl	_Z27flash_attn_2_fwd_f32_kernelPKfS0_S0_iiiiiifPfS1_
.visible .entry _Z27flash_attn_2_fwd_f32_kernelPKfS0_S0_iiiiiifPfS1_(
	.param .u64 .ptr .align 1 _Z27flash_attn_2_fwd_f32_kernelPKfS0_S0_iiiiiifPfS1__param_0,
	.param .u64 .ptr .align 1 _Z27flash_attn_2_fwd_f32_kernelPKfS0_S0_iiiiiifPfS1__param_1,
	.param .u64 .ptr .align 1 _Z27flash_attn_2_fwd_f32_kernelPKfS0_S0_iiiiiifPfS1__param_2,
	.param .u32 _Z27flash_attn_2_fwd_f32_kernelPKfS0_S0_iiiiiifPfS1__param_3,
	.param .u32 _Z27flash_attn_2_fwd_f32_kernelPKfS0_S0_iiiiiifPfS1__param_4,
	.param .u32 _Z27flash_attn_2_fwd_f32_kernelPKfS0_S0_iiiiiifPfS1__param_5,
	.param .u32 _Z27flash_attn_2_fwd_f32_kernelPKfS0_S0_iiiiiifPfS1__param_6,
	.param .u32 _Z27flash_attn_2_fwd_f32_kernelPKfS0_S0_iiiiiifPfS1__param_7,
	.param .u32 _Z27flash_attn_2_fwd_f32_kernelPKfS0_S0_iiiiiifPfS1__param_8,
	.param .f32 _Z27flash_attn_2_fwd_f32_kernelPKfS0_S0_iiiiiifPfS1__param_9,
	.param .u64 .ptr .align 1 _Z27flash_attn_2_fwd_f32_kernelPKfS0_S0_iiiiiifPfS1__param_10,
	.param .u64 .ptr .align 1 _Z27flash_attn_2_fwd_f32_kernelPKfS0_S0_iiiiiifPfS1__param_11
)
{
	.reg .pred 	%p<74>;
	.reg .b32 	%r<241>;
	.reg .b32 	%f<306>;
	.reg .b64 	%rd<52>;

	ld.param.u64 	%rd9, [_Z27flash_attn_2_fwd_f32_kernelPKfS0_S0_iiiiiifPfS1__param_0];
	ld.param.u64 	%rd10, [_Z27flash_attn_2_fwd_f32_kernelPKfS0_S0_iiiiiifPfS1__param_1];
	ld.param.u64 	%rd11, [_Z27flash_attn_2_fwd_f32_kernelPKfS0_S0_iiiiiifPfS1__param_2];
	ld.param.u32 	%r83, [_Z27flash_attn_2_fwd_f32_kernelPKfS0_S0_iiiiiifPfS1__param_3];
	ld.param.u32 	%r84, [_Z27flash_attn_2_fwd_f32_kernelPKfS0_S0_iiiiiifPfS1__param_4];
	ld.param.u32 	%r85, [_Z27flash_attn_2_fwd_f32_kernelPKfS0_S0_iiiiiifPfS1__param_5];
	ld.param.u32 	%r86, [_Z27flash_attn_2_fwd_f32_kernelPKfS0_S0_iiiiiifPfS1__param_6];
	ld.param.u32 	%r87, [_Z27flash_attn_2_fwd_f32_kernelPKfS0_S0_iiiiiifPfS1__param_7];
	ld.param.f32 	%f32, [_Z27flash_attn_2_fwd_f32_kernelPKfS0_S0_iiiiiifPfS1__param_9];
	ld.param.u64 	%rd12, [_Z27flash_attn_2_fwd_f32_kernelPKfS0_S0_iiiiiifPfS1__param_11];
	cvta.to.global.u64 	%rd1, %rd9;
	cvta.to.global.u64 	%rd2, %rd11;
	cvta.to.global.u64 	%rd3, %rd10;
	cvta.to.global.u64 	%rd4, %rd12;
	mov.u32 	%r1, %tid.x;
	mov.u32 	%r89, %ctaid.x;
	mov.u32 	%r90, %ctaid.y;
	mov.u32 	%r91, %nctaid.y;
	mul.lo.s32 	%r92, %r89, %r91;
	mul.lo.s32 	%r93, %r83, %r90;
	mad.lo.s32 	%r2, %r92, %r83, %r93;
	mul.lo.s32 	%r3, %r87, %r84;
	setp.lt.s32 	%p1, %r86, 1;
	@%p1 bra 	$L__BB1_51;
	shl.b32 	%r95, %r3, 2;
	mov.u32 	%r96, sram;
	add.s32 	%r4, %r96, %r95;
	add.s32 	%r5, %r4, %r95;
	add.s32 	%r6, %r5, %r95;
	mul.lo.s32 	%r7, %r84, %r1;
	mad.lo.s32 	%r8, %r2, %r84, %r7;
	mul.lo.s32 	%r9, %r87, %r1;
	add.s32 	%r10, %r84, -1;
	and.b32  	%r11, %r84, 15;
	and.b32  	%r12, %r84, 7;
	add.s32 	%r13, %r12, -1;
	and.b32  	%r14, %r84, 3;
	and.b32  	%r15, %r84, 2147483632;
	and.b32  	%r16, %r84, 2147483640;
	and.b32  	%r17, %r84, 1;
	mul.f32 	%f1, %f32, 0f00000000;
	mov.b32 	%r212, 0;
$L__BB1_2:
	ld.param.u32 	%r211, [_Z27flash_attn_2_fwd_f32_kernelPKfS0_S0_iiiiiifPfS1__param_8];
	mov.u32 	%r97, %tid.x;
	mad.lo.s32 	%r19, %r212, %r211, %r97;
	setp.ge.s32 	%p2, %r19, %r83;
	@%p2 bra 	$L__BB1_51;
	setp.lt.s32 	%p3, %r84, 1;
	@%p3 bra 	$L__BB1_17;
	setp.lt.u32 	%p4, %r10, 15;
	mad.lo.s32 	%r20, %r212, %r3, %r8;
	mov.b32 	%r214, 0;
	@%p4 bra 	$L__BB1_7;
	and.b32  	%r99, %r84, 2147483632;
	neg.s32 	%r218, %r99;
	shl.b32 	%r100, %r7, 2;
	mov.u32 	%r101, sram;
	add.s32 	%r102, %r100, %r101;
	add.s32 	%r216, %r102, 32;
	mov.u32 	%r217, %r20;
$L__BB1_6:
	.pragma "nounroll";
	mul.wide.s32 	%rd13, %r217, 4;
	add.s64 	%rd14, %rd1, %rd13;
	ld.global.f32 	%f33, [%rd14];
	st.shared.f32 	[%r216+-32], %f33;
	ld.global.f32 	%f34, [%rd14+4];
	st.shared.f32 	[%r216+-28], %f34;
	ld.global.f32 	%f35, [%rd14+8];
	st.shared.f32 	[%r216+-24], %f35;
	ld.global.f32 	%f36, [%rd14+12];
	st.shared.f32 	[%r216+-20], %f36;
	ld.global.f32 	%f37, [%rd14+16];
	st.shared.f32 	[%r216+-16], %f37;
	ld.global.f32 	%f38, [%rd14+20];
	st.shared.f32 	[%r216+-12], %f38;
	ld.global.f32 	%f39, [%rd14+24];
	st.shared.f32 	[%r216+-8], %f39;
	ld.global.f32 	%f40, [%rd14+28];
	st.shared.f32 	[%r216+-4], %f40;
	ld.global.f32 	%f41, [%rd14+32];
	st.shared.f32 	[%r216], %f41;
	ld.global.f32 	%f42, [%rd14+36];
	st.shared.f32 	[%r216+4], %f42;
	ld.global.f32 	%f43, [%rd14+40];
	st.shared.f32 	[%r216+8], %f43;
	ld.global.f32 	%f44, [%rd14+44];
	st.shared.f32 	[%r216+12], %f44;
	ld.global.f32 	%f45, [%rd14+48];
	st.shared.f32 	[%r216+16], %f45;
	ld.global.f32 	%f46, [%rd14+52];
	st.shared.f32 	[%r216+20], %f46;
	ld.global.f32 	%f47, [%rd14+56];
	st.shared.f32 	[%r216+24], %f47;
	ld.global.f32 	%f48, [%rd14+60];
	st.shared.f32 	[%r216+28], %f48;
	add.s32 	%r218, %r218, 16;
	add.s32 	%r217, %r217, 16;
	add.s32 	%r216, %r216, 64;
	setp.eq.s32 	%p5, %r218, 0;
	mov.u32 	%r214, %r15;
	@%p5 bra 	$L__BB1_7;
	bra.uni 	$L__BB1_6;
$L__BB1_7:
	setp.eq.s32 	%p6, %r11, 0;
	@%p6 bra 	$L__BB1_17;
	add.s32 	%r103, %r11, -1;
	setp.lt.u32 	%p7, %r103, 7;
	@%p7 bra 	$L__BB1_10;
	add.s32 	%r104, %r20, %r214;
	mul.wide.s32 	%rd15, %r104, 4;
	add.s64 	%rd16, %rd1, %rd15;
	ld.global.f32 	%f49, [%rd16];
	add.s32 	%r105, %r214, %r7;
	shl.b32 	%r106, %r105, 2;
	mov.u32 	%r107, sram;
	add.s32 	%r108, %r107, %r106;
	st.shared.f32 	[%r108], %f49;
	ld.global.f32 	%f50, [%rd16+4];
	st.shared.f32 	[%r108+4], %f50;
	ld.global.f32 	%f51, [%rd16+8];
	st.shared.f32 	[%r108+8], %f51;
	ld.global.f32 	%f52, [%rd16+12];
	st.shared.f32 	[%r108+12], %f52;
	ld.global.f32 	%f53, [%rd16+16];
	st.shared.f32 	[%r108+16], %f53;
	ld.global.f32 	%f54, [%rd16+20];
	st.shared.f32 	[%r108+20], %f54;
	ld.global.f32 	%f55, [%rd16+24];
	st.shared.f32 	[%r108+24], %f55;
	ld.global.f32 	%f56, [%rd16+28];
	st.shared.f32 	[%r108+28], %f56;
	add.s32 	%r214, %r214, 8;
$L__BB1_10:
	setp.eq.s32 	%p8, %r12, 0;
	@%p8 bra 	$L__BB1_17;
	setp.lt.u32 	%p9, %r13, 3;
	@%p9 bra 	$L__BB1_13;
	add.s32 	%r109, %r20, %r214;
	mul.wide.s32 	%rd17, %r109, 4;
	add.s64 	%rd18, %rd1, %rd17;
	ld.global.f32 	%f57, [%rd18];
	add.s32 	%r110, %r214, %r7;
	shl.b32 	%r111, %r110, 2;
	mov.u32 	%r112, sram;
	add.s32 	%r113, %r112, %r111;
	st.shared.f32 	[%r113], %f57;
	ld.global.f32 	%f58, [%rd18+4];
	st.shared.f32 	[%r113+4], %f58;
	ld.global.f32 	%f59, [%rd18+8];
	st.shared.f32 	[%r113+8], %f59;
	ld.global.f32 	%f60, [%rd18+12];
	st.shared.f32 	[%r113+12], %f60;
	add.s32 	%r214, %r214, 4;
$L__BB1_13:
	setp.eq.s32 	%p10, %r14, 0;
	@%p10 bra 	$L__BB1_17;
	setp.eq.s32 	%p11, %r14, 1;
	add.s32 	%r114, %r20, %r214;
	mul.wide.s32 	%rd19, %r114, 4;
	add.s64 	%rd5, %rd1, %rd19;
	ld.global.f32 	%f61, [%rd5];
	add.s32 	%r115, %r214, %r7;
	shl.b32 	%r116, %r115, 2;
	mov.u32 	%r117, sram;
	add.s32 	%r28, %r117, %r116;
	st.shared.f32 	[%r28], %f61;
	@%p11 bra 	$L__BB1_17;
	setp.eq.s32 	%p12, %r14, 2;
	ld.global.f32 	%f62, [%rd5+4];
	st.shared.f32 	[%r28+4], %f62;
	@%p12 bra 	$L__BB1_17;
	ld.global.f32 	%f63, [%rd5+8];
	st.shared.f32 	[%r28+8], %f63;
$L__BB1_17:
	setp.lt.s32 	%p13, %r85, 0;
	mov.f32 	%f289, 0f00000000;
	mov.f32 	%f290, 0fFF800000;
	@%p13 bra 	$L__BB1_36;
	mad.lo.s32 	%r29, %r212, %r3, %r8;
	mov.f32 	%f290, 0fFF800000;
	mov.f32 	%f289, 0f00000000;
	mov.b32 	%r219, 0;
$L__BB1_19:
	mov.f32 	%f5, %f290;
	mov.u32 	%r37, %r219;
	bar.sync 	0;
	@%p3 bra 	$L__BB1_31;
	setp.lt.u32 	%p15, %r10, 7;
	mad.lo.s32 	%r38, %r37, %r3, %r8;
	mov.b32 	%r222, 0;
	@%p15 bra 	$L__BB1_23;
	mov.b32 	%r220, 0;
$L__BB1_22:
	.pragma "nounroll";
	add.s32 	%r121, %r38, %r220;
	mul.wide.s32 	%rd20, %r121, 4;
	add.s64 	%rd21, %rd3, %rd20;
	ld.global.f32 	%f68, [%rd21];
	add.s32 	%r122, %r220, %r7;
	shl.b32 	%r123, %r122, 2;
	add.s32 	%r124, %r4, %r123;
	st.shared.f32 	[%r124], %f68;
	add.s64 	%rd22, %rd2, %rd20;
	ld.global.f32 	%f69, [%rd22];
	add.s32 	%r125, %r5, %r123;
	st.shared.f32 	[%r125], %f69;
	ld.global.f32 	%f70, [%rd21+4];
	st.shared.f32 	[%r124+4], %f70;
	ld.global.f32 	%f71, [%rd22+4];
	st.shared.f32 	[%r125+4], %f71;
	ld.global.f32 	%f72, [%rd21+8];
	st.shared.f32 	[%r124+8], %f72;
	ld.global.f32 	%f73, [%rd22+8];
	st.shared.f32 	[%r125+8], %f73;
	ld.global.f32 	%f74, [%rd21+12];
	st.shared.f32 	[%r124+12], %f74;
	ld.global.f32 	%f75, [%rd22+12];
	st.shared.f32 	[%r125+12], %f75;
	ld.global.f32 	%f76, [%rd21+16];
	st.shared.f32 	[%r124+16], %f76;
	ld.global.f32 	%f77, [%rd22+16];
	st.shared.f32 	[%r125+16], %f77;
	ld.global.f32 	%f78, [%rd21+20];
	st.shared.f32 	[%r124+20], %f78;
	ld.global.f32 	%f79, [%rd22+20];
	st.shared.f32 	[%r125+20], %f79;
	ld.global.f32 	%f80, [%rd21+24];
	st.shared.f32 	[%r124+24], %f80;
	ld.global.f32 	%f81, [%rd22+24];
	st.shared.f32 	[%r125+24], %f81;
	ld.global.f32 	%f82, [%rd21+28];
	st.shared.f32 	[%r124+28], %f82;
	ld.global.f32 	%f83, [%rd22+28];
	st.shared.f32 	[%r125+28], %f83;
	add.s32 	%r220, %r220, 8;
	setp.ne.s32 	%p16, %r220, %r16;
	mov.u32 	%r222, %r16;
	@%p16 bra 	$L__BB1_22;
$L__BB1_23:
	setp.eq.s32 	%p17, %r12, 0;
	@%p17 bra 	$L__BB1_31;
	setp.lt.u32 	%p18, %r13, 3;
	@%p18 bra 	$L__BB1_26;
	add.s32 	%r126, %r38, %r222;
	mul.wide.s32 	%rd23, %r126, 4;
	add.s64 	%rd24, %rd3, %rd23;
	ld.global.f32 	%f84, [%rd24];
	add.s32 	%r127, %r222, %r7;
	shl.b32 	%r128, %r127, 2;
	add.s32 	%r129, %r4, %r128;
	st.shared.f32 	[%r129], %f84;
	add.s64 	%rd25, %rd2, %rd23;
	ld.global.f32 	%f85, [%rd25];
	add.s32 	%r130, %r5, %r128;
	st.shared.f32 	[%r130], %f85;
	ld.global.f32 	%f86, [%rd24+4];
	st.shared.f32 	[%r129+4], %f86;
	ld.global.f32 	%f87, [%rd25+4];
	st.shared.f32 	[%r130+4], %f87;
	ld.global.f32 	%f88, [%rd24+8];
	st.shared.f32 	[%r129+8], %f88;
	ld.global.f32 	%f89, [%rd25+8];
	st.shared.f32 	[%r130+8], %f89;
	ld.global.f32 	%f90, [%rd24+12];
	st.shared.f32 	[%r129+12], %f90;
	ld.global.f32 	%f91, [%rd25+12];
	st.shared.f32 	[%r130+12], %f91;
	add.s32 	%r222, %r222, 4;
$L__BB1_26:
	setp.eq.s32 	%p19, %r14, 0;
	@%p19 bra 	$L__BB1_31;
	setp.eq.s32 	%p20, %r14, 1;
	@%p20 bra 	$L__BB1_29;
	add.s32 	%r131, %r38, %r222;
	mul.wide.s32 	%rd26, %r131, 4;
	add.s64 	%rd27, %rd3, %rd26;
	ld.global.f32 	%f92, [%rd27];
	add.s32 	%r132, %r222, %r7;
	shl.b32 	%r133, %r132, 2;
	add.s32 	%r134, %r4, %r133;
	st.shared.f32 	[%r134], %f92;
	add.s64 	%rd28, %rd2, %rd26;
	ld.global.f32 	%f93, [%rd28];
	add.s32 	%r135, %r5, %r133;
	st.shared.f32 	[%r135], %f93;
	ld.global.f32 	%f94, [%rd27+4];
	st.shared.f32 	[%r134+4], %f94;
	ld.global.f32 	%f95, [%rd28+4];
	st.shared.f32 	[%r135+4], %f95;
	add.s32 	%r222, %r222, 2;
$L__BB1_29:
	setp.eq.s32 	%p21, %r17, 0;
	@%p21 bra 	$L__BB1_31;
	add.s32 	%r136, %r38, %r222;
	mul.wide.s32 	%rd29, %r136, 4;
	add.s64 	%rd30, %rd3, %rd29;
	ld.global.f32 	%f96, [%rd30];
	add.s32 	%r137, %r222, %r7;
	shl.b32 	%r138, %r137, 2;
	add.s32 	%r139, %r4, %r138;
	st.shared.f32 	[%r139], %f96;
	add.s64 	%rd31, %rd2, %rd29;
	ld.global.f32 	%f97, [%rd31];
	add.s32 	%r140, %r5, %r138;
	st.shared.f32 	[%r140], %f97;
$L__BB1_31:
	setp.lt.s32 	%p22, %r87, 1;
	bar.sync 	0;
	mov.f32 	%f301, 0fFF800000;
	@%p22 bra 	$L__BB1_66;
	setp.gt.s32 	%p23, %r84, 0;
	mul.lo.s32 	%r46, %r37, %r87;
	mov.f32 	%f301, 0fFF800000;
	@%p23 bra 	$L__BB1_52;
	mov.b32 	%r229, 0;
$L__BB1_34:
	add.s32 	%r142, %r229, %r46;
	setp.ge.s32 	%p24, %r142, %r83;
	setp.lt.s32 	%p25, %r19, %r142;
	or.pred  	%p26, %p24, %p25;
	@%p26 bra 	$L__BB1_66;
	add.s32 	%r143, %r229, %r9;
	shl.b32 	%r144, %r143, 2;
	add.s32 	%r145, %r6, %r144;
	st.shared.f32 	[%r145], %f1;
	setp.gt.f32 	%p27, %f1, %f301;
	selp.f32 	%f301, %f1, %f301, %p27;
	add.s32 	%r229, %r229, 1;
	setp.ne.s32 	%p28, %r229, %r87;
	@%p28 bra 	$L__BB1_34;
	bra.uni 	$L__BB1_66;
$L__BB1_36:
	@%p3 bra 	$L__BB1_50;
	setp.lt.u32 	%p64, %r10, 15;
	mad.lo.s32 	%r36, %r212, %r3, %r8;
	mov.b32 	%r239, 0;
	@%p64 bra 	$L__BB1_40;
	mov.b32 	%r237, 0;
$L__BB1_39:
	.pragma "nounroll";
	add.s32 	%r205, %r36, %r237;
	mul.wide.s32 	%rd41, %r205, 4;
	add.s64 	%rd42, %rd4, %rd41;
	ld.global.f32 	%f223, [%rd42];
	div.rn.f32 	%f224, %f223, %f289;
	st.global.f32 	[%rd42], %f224;
	ld.global.f32 	%f225, [%rd42+4];
	div.rn.f32 	%f226, %f225, %f289;
	st.global.f32 	[%rd42+4], %f226;
	ld.global.f32 	%f227, [%rd42+8];
	div.rn.f32 	%f228, %f227, %f289;
	st.global.f32 	[%rd42+8], %f228;
	ld.global.f32 	%f229, [%rd42+12];
	div.rn.f32 	%f230, %f229, %f289;
	st.global.f32 	[%rd42+12], %f230;
	ld.global.f32 	%f231, [%rd42+16];
	div.rn.f32 	%f232, %f231, %f289;
	st.global.f32 	[%rd42+16], %f232;
	ld.global.f32 	%f233, [%rd42+20];
	div.rn.f32 	%f234, %f233, %f289;
	st.global.f32 	[%rd42+20], %f234;
	ld.global.f32 	%f235, [%rd42+24];
	div.rn.f32 	%f236, %f235, %f289;
	st.global.f32 	[%rd42+24], %f236;
	ld.global.f32 	%f237, [%rd42+28];
	div.rn.f32 	%f238, %f237, %f289;
	st.global.f32 	[%rd42+28], %f238;
	ld.global.f32 	%f239, [%rd42+32];
	div.rn.f32 	%f240, %f239, %f289;
	st.global.f32 	[%rd42+32], %f240;
	ld.global.f32 	%f241, [%rd42+36];
	div.rn.f32 	%f242, %f241, %f289;
	st.global.f32 	[%rd42+36], %f242;
	ld.global.f32 	%f243, [%rd42+40];
	div.rn.f32 	%f244, %f243, %f289;
	st.global.f32 	[%rd42+40], %f244;
	ld.global.f32 	%f245, [%rd42+44];
	div.rn.f32 	%f246, %f245, %f289;
	st.global.f32 	[%rd42+44], %f246;
	ld.global.f32 	%f247, [%rd42+48];
	div.rn.f32 	%f248, %f247, %f289;
	st.global.f32 	[%rd42+48], %f248;
	ld.global.f32 	%f249, [%rd42+52];
	div.rn.f32 	%f250, %f249, %f289;
	st.global.f32 	[%rd42+52], %f250;
	ld.global.f32 	%f251, [%rd42+56];
	div.rn.f32 	%f252, %f251, %f289;
	st.global.f32 	[%rd42+56], %f252;
	ld.global.f32 	%f253, [%rd42+60];
	div.rn.f32 	%f254, %f253, %f289;
	st.global.f32 	[%rd42+60], %f254;
	add.s32 	%r237, %r237, 16;
	setp.ne.s32 	%p65, %r237, %r15;
	mov.u32 	%r239, %r15;
	@%p65 bra 	$L__BB1_39;
$L__BB1_40:
	setp.eq.s32 	%p66, %r11, 0;
	@%p66 bra 	$L__BB1_50;
	add.s32 	%r206, %r11, -1;
	setp.lt.u32 	%p67, %r206, 7;
	@%p67 bra 	$L__BB1_43;
	add.s32 	%r207, %r36, %r239;
	mul.wide.s32 	%rd43, %r207, 4;
	add.s64 	%rd44, %rd4, %rd43;
	ld.global.f32 	%f255, [%rd44];
	div.rn.f32 	%f256, %f255, %f289;
	st.global.f32 	[%rd44], %f256;
	ld.global.f32 	%f257, [%rd44+4];
	div.rn.f32 	%f258, %f257, %f289;
	st.global.f32 	[%rd44+4], %f258;
	ld.global.f32 	%f259, [%rd44+8];
	div.rn.f32 	%f260, %f259, %f289;
	st.global.f32 	[%rd44+8], %f260;
	ld.global.f32 	%f261, [%rd44+12];
	div.rn.f32 	%f262, %f261, %f289;
	st.global.f32 	[%rd44+12], %f262;
	ld.global.f32 	%f263, [%rd44+16];
	div.rn.f32 	%f264, %f263, %f289;
	st.global.f32 	[%rd44+16], %f264;
	ld.global.f32 	%f265, [%rd44+20];
	div.rn.f32 	%f266, %f265, %f289;
	st.global.f32 	[%rd44+20], %f266;
	ld.global.f32 	%f267, [%rd44+24];
	div.rn.f32 	%f268, %f267, %f289;
	st.global.f32 	[%rd44+24], %f268;
	ld.global.f32 	%f269, [%rd44+28];
	div.rn.f32 	%f270, %f269, %f289;
	st.global.f32 	[%rd44+28], %f270;
	add.s32 	%r239, %r239, 8;
$L__BB1_43:
	setp.eq.s32 	%p68, %r12, 0;
	@%p68 bra 	$L__BB1_50;
	setp.lt.u32 	%p69, %r13, 3;
	@%p69 bra 	$L__BB1_46;
	add.s32 	%r208, %r36, %r239;
	mul.wide.s32 	%rd45, %r208, 4;
	add.s64 	%rd46, %rd4, %rd45;
	ld.global.f32 	%f271, [%rd46];
	div.rn.f32 	%f272, %f271, %f289;
	st.global.f32 	[%rd46], %f272;
	ld.global.f32 	%f273, [%rd46+4];
	div.rn.f32 	%f274, %f273, %f289;
	st.global.f32 	[%rd46+4], %f274;
	ld.global.f32 	%f275, [%rd46+8];
	div.rn.f32 	%f276, %f275, %f289;
	st.global.f32 	[%rd46+8], %f276;
	ld.global.f32 	%f277, [%rd46+12];
	div.rn.f32 	%f278, %f277, %f289;
	st.global.f32 	[%rd46+12], %f278;
	add.s32 	%r239, %r239, 4;
$L__BB1_46:
	setp.eq.s32 	%p70, %r14, 0;
	@%p70 bra 	$L__BB1_50;
	setp.eq.s32 	%p71, %r14, 1;
	add.s32 	%r209, %r36, %r239;
	mul.wide.s32 	%rd47, %r209, 4;
	add.s64 	%rd7, %rd4, %rd47;
	ld.global.f32 	%f279, [%rd7];
	div.rn.f32 	%f280, %f279, %f289;
	st.global.f32 	[%rd7], %f280;
	@%p71 bra 	$L__BB1_50;
	setp.eq.s32 	%p72, %r14, 2;
	ld.global.f32 	%f281, [%rd7+4];
	div.rn.f32 	%f282, %f281, %f289;
	st.global.f32 	[%rd7+4], %f282;
	@%p72 bra 	$L__BB1_50;
	ld.global.f32 	%f283, [%rd7+8];
	div.rn.f32 	%f284, %f283, %f289;
	st.global.f32 	[%rd7+8], %f284;
$L__BB1_50:
	ld.param.u64 	%rd51, [_Z27flash_attn_2_fwd_f32_kernelPKfS0_S0_iiiiiifPfS1__param_10];
	lg2.approx.f32 	%f285, %f289;
	fma.rn.f32 	%f286, %f285, 0f3F317218, %f290;
	add.s32 	%r210, %r19, %r2;
	cvta.to.global.u64 	%rd48, %rd51;
	mul.wide.s32 	%rd49, %r210, 4;
	add.s64 	%rd50, %rd48, %rd49;
	st.global.f32 	[%rd50], %f286;
	add.s32 	%r212, %r212, 1;
	setp.ne.s32 	%p73, %r212, %r86;
	@%p73 bra 	$L__BB1_2;
$L__BB1_51:
	ret;
$L__BB1_52:
	mov.b32 	%r224, 0;
$L__BB1_53:
	add.s32 	%r147, %r224, %r46;
	setp.ge.s32 	%p29, %r147, %r83;
	setp.lt.s32 	%p30, %r19, %r147;
	or.pred  	%p31, %p29, %p30;
	@%p31 bra 	$L__BB1_66;
	setp.lt.u32 	%p32, %r10, 7;
	mul.lo.s32 	%r50, %r224, %r84;
	mov.f32 	%f299, 0f00000000;
	mov.b32 	%r227, 0;
	@%p32 bra 	$L__BB1_57;
	mov.f32 	%f299, 0f00000000;
	mov.b32 	%r225, 0;
$L__BB1_56:
	.pragma "nounroll";
	add.s32 	%r150, %r225, %r7;
	shl.b32 	%r151, %r150, 2;
	mov.u32 	%r152, sram;
	add.s32 	%r153, %r152, %r151;
	ld.shared.f32 	%f104, [%r153];
	add.s32 	%r154, %r225, %r50;
	shl.b32 	%r155, %r154, 2;
	add.s32 	%r156, %r4, %r155;
	ld.shared.f32 	%f105, [%r156];
	fma.rn.f32 	%f106, %f104, %f105, %f299;
	ld.shared.f32 	%f107, [%r153+4];
	ld.shared.f32 	%f108, [%r156+4];
	fma.rn.f32 	%f109, %f107, %f108, %f106;
	ld.shared.f32 	%f110, [%r153+8];
	ld.shared.f32 	%f111, [%r156+8];
	fma.rn.f32 	%f112, %f110, %f111, %f109;
	ld.shared.f32 	%f113, [%r153+12];
	ld.shared.f32 	%f114, [%r156+12];
	fma.rn.f32 	%f115, %f113, %f114, %f112;
	ld.shared.f32 	%f116, [%r153+16];
	ld.shared.f32 	%f117, [%r156+16];
	fma.rn.f32 	%f118, %f116, %f117, %f115;
	ld.shared.f32 	%f119, [%r153+20];
	ld.shared.f32 	%f120, [%r156+20];
	fma.rn.f32 	%f121, %f119, %f120, %f118;
	ld.shared.f32 	%f122, [%r153+24];
	ld.shared.f32 	%f123, [%r156+24];
	fma.rn.f32 	%f124, %f122, %f123, %f121;
	ld.shared.f32 	%f125, [%r153+28];
	ld.shared.f32 	%f126, [%r156+28];
	fma.rn.f32 	%f299, %f125, %f126, %f124;
	add.s32 	%r225, %r225, 8;
	setp.eq.s32 	%p33, %r225, %r16;
	mov.u32 	%r227, %r16;
	@%p33 bra 	$L__BB1_57;
	bra.uni 	$L__BB1_56;
$L__BB1_57:
	setp.eq.s32 	%p34, %r12, 0;
	@%p34 bra 	$L__BB1_65;
	setp.lt.u32 	%p35, %r13, 3;
	@%p35 bra 	$L__BB1_60;
	add.s32 	%r157, %r227, %r7;
	shl.b32 	%r158, %r157, 2;
	mov.u32 	%r159, sram;
	add.s32 	%r160, %r159, %r158;
	ld.shared.f32 	%f128, [%r160];
	add.s32 	%r161, %r227, %r50;
	shl.b32 	%r162, %r161, 2;
	add.s32 	%r163, %r4, %r162;
	ld.shared.f32 	%f129, [%r163];
	fma.rn.f32 	%f130, %f128, %f129, %f299;
	ld.shared.f32 	%f131, [%r160+4];
	ld.shared.f32 	%f132, [%r163+4];
	fma.rn.f32 	%f133, %f131, %f132, %f130;
	ld.shared.f32 	%f134, [%r160+8];
	ld.shared.f32 	%f135, [%r163+8];
	fma.rn.f32 	%f136, %f134, %f135, %f133;
	ld.shared.f32 	%f137, [%r160+12];
	ld.shared.f32 	%f138, [%r163+12];
	fma.rn.f32 	%f299, %f137, %f138, %f136;
	add.s32 	%r227, %r227, 4;
$L__BB1_60:
	setp.eq.s32 	%p36, %r14, 0;
	@%p36 bra 	$L__BB1_65;
	setp.eq.s32 	%p37, %r14, 1;
	@%p37 bra 	$L__BB1_63;
	add.s32 	%r164, %r227, %r7;
	shl.b32 	%r165, %r164, 2;
	mov.u32 	%r166, sram;
	add.s32 	%r167, %r166, %r165;
	ld.shared.f32 	%f140, [%r167];
	add.s32 	%r168, %r227, %r50;
	shl.b32 	%r169, %r168, 2;
	add.s32 	%r170, %r4, %r169;
	ld.shared.f32 	%f141, [%r170];
	fma.rn.f32 	%f142, %f140, %f141, %f299;
	ld.shared.f32 	%f143, [%r167+4];
	ld.shared.f32 	%f144, [%r170+4];
	fma.rn.f32 	%f299, %f143, %f144, %f142;
	add.s32 	%r227, %r227, 2;
$L__BB1_63:
	setp.eq.s32 	%p38, %r17, 0;
	@%p38 bra 	$L__BB1_65;
	add.s32 	%r171, %r227, %r7;
	shl.b32 	%r172, %r171, 2;
	mov.u32 	%r173, sram;
	add.s32 	%r174, %r173, %r172;
	ld.shared.f32 	%f145, [%r174];
	add.s32 	%r175, %r227, %r50;
	shl.b32 	%r176, %r175, 2;
	add.s32 	%r177, %r4, %r176;
	ld.shared.f32 	%f146, [%r177];
	fma.rn.f32 	%f299, %f145, %f146, %f299;
$L__BB1_65:
	mul.f32 	%f147, %f32, %f299;
	add.s32 	%r178, %r224, %r9;
	shl.b32 	%r179, %r178, 2;
	add.s32 	%r180, %r6, %r179;
	st.shared.f32 	[%r180], %f147;
	setp.gt.f32 	%p39, %f147, %f301;
	selp.f32 	%f301, %f147, %f301, %p39;
	add.s32 	%r224, %r224, 1;
	setp.eq.s32 	%p40, %r224, %r87;
	@%p40 bra 	$L__BB1_66;
	bra.uni 	$L__BB1_53;
$L__BB1_66:
	max.f32 	%f290, %f5, %f301;
	mov.f32 	%f303, 0f00000000;
	@%p22 bra 	$L__BB1_70;
	mul.lo.s32 	%r59, %r37, %r87;
	mov.f32 	%f303, 0f00000000;
	mov.b32 	%r230, 0;
$L__BB1_68:
	add.s32 	%r182, %r230, %r59;
	setp.ge.s32 	%p42, %r182, %r83;
	setp.lt.s32 	%p43, %r19, %r182;
	or.pred  	%p44, %p42, %p43;
	@%p44 bra 	$L__BB1_70;
	add.s32 	%r183, %r230, %r9;
	shl.b32 	%r184, %r183, 2;
	add.s32 	%r185, %r6, %r184;
	ld.shared.f32 	%f150, [%r185];
	sub.f32 	%f151, %f150, %f290;
	mul.f32 	%f152, %f151, 0f3FB8AA3B;
	ex2.approx.f32 	%f153, %f152;
	st.shared.f32 	[%r185], %f153;
	add.f32 	%f303, %f303, %f153;
	add.s32 	%r230, %r230, 1;
	setp.ne.s32 	%p45, %r230, %r87;
	@%p45 bra 	$L__BB1_68;
$L__BB1_70:
	sub.f32 	%f154, %f5, %f290;
	mul.f32 	%f155, %f154, 0f3FB8AA3B;
	ex2.approx.f32 	%f27, %f155;
	fma.rn.f32 	%f289, %f289, %f27, %f303;
	@%p3 bra 	$L__BB1_90;
	@%p22 bra 	$L__BB1_77;
	mul.lo.s32 	%r62, %r37, %r87;
	mov.b32 	%r231, 0;
$L__BB1_73:
	mov.f32 	%f305, 0f00000000;
	mov.b32 	%r232, 0;
$L__BB1_74:
	add.s32 	%r195, %r232, %r62;
	setp.ge.s32 	%p57, %r195, %r83;
	setp.lt.s32 	%p58, %r19, %r195;
	or.pred  	%p59, %p57, %p58;
	@%p59 bra 	$L__BB1_76;
	add.s32 	%r196, %r232, %r9;
	shl.b32 	%r197, %r196, 2;
	add.s32 	%r198, %r6, %r197;
	ld.shared.f32 	%f219, [%r198];
	mad.lo.s32 	%r199, %r232, %r84, %r231;
	shl.b32 	%r200, %r199, 2;
	add.s32 	%r201, %r5, %r200;
	ld.shared.f32 	%f220, [%r201];
	fma.rn.f32 	%f305, %f219, %f220, %f305;
	add.s32 	%r232, %r232, 1;
	setp.ne.s32 	%p60, %r232, %r87;
	@%p60 bra 	$L__BB1_74;
$L__BB1_76:
	add.s32 	%r202, %r29, %r231;
	mul.wide.s32 	%rd39, %r202, 4;
	add.s64 	%rd40, %rd4, %rd39;
	ld.global.f32 	%f221, [%rd40];
	fma.rn.f32 	%f222, %f27, %f221, %f305;
	st.global.f32 	[%rd40], %f222;
	add.s32 	%r231, %r231, 1;
	setp.eq.s32 	%p61, %r231, %r84;
	@%p61 bra 	$L__BB1_90;
	bra.uni 	$L__BB1_73;
$L__BB1_77:
	setp.lt.u32 	%p48, %r10, 15;
	mov.b32 	%r235, 0;
	@%p48 bra 	$L__BB1_80;
	mov.b32 	%r233, 0;
$L__BB1_79:
	.pragma "nounroll";
	add.s32 	%r188, %r29, %r233;
	mul.wide.s32 	%rd32, %r188, 4;
	add.s64 	%rd33, %rd4, %rd32;
	ld.global.f32 	%f156, [%rd33];
	fma.rn.f32 	%f157, %f27, %f156, 0f00000000;
	st.global.f32 	[%rd33], %f157;
	ld.global.f32 	%f158, [%rd33+4];
	fma.rn.f32 	%f159, %f27, %f158, 0f00000000;
	st.global.f32 	[%rd33+4], %f159;
	ld.global.f32 	%f160, [%rd33+8];
	fma.rn.f32 	%f161, %f27, %f160, 0f00000000;
	st.global.f32 	[%rd33+8], %f161;
	ld.global.f32 	%f162, [%rd33+12];
	fma.rn.f32 	%f163, %f27, %f162, 0f00000000;
	st.global.f32 	[%rd33+12], %f163;
	ld.global.f32 	%f164, [%rd33+16];
	fma.rn.f32 	%f165, %f27, %f164, 0f00000000;
	st.global.f32 	[%rd33+16], %f165;
	ld.global.f32 	%f166, [%rd33+20];
	fma.rn.f32 	%f167, %f27, %f166, 0f00000000;
	st.global.f32 	[%rd33+20], %f167;
	ld.global.f32 	%f168, [%rd33+24];
	fma.rn.f32 	%f169, %f27, %f168, 0f00000000;
	st.global.f32 	[%rd33+24], %f169;
	ld.global.f32 	%f170, [%rd33+28];
	fma.rn.f32 	%f171, %f27, %f170, 0f00000000;
	st.global.f32 	[%rd33+28], %f171;
	ld.global.f32 	%f172, [%rd33+32];
	fma.rn.f32 	%f173, %f27, %f172, 0f00000000;
	st.global.f32 	[%rd33+32], %f173;
	ld.global.f32 	%f174, [%rd33+36];
	fma.rn.f32 	%f175, %f27, %f174, 0f00000000;
	st.global.f32 	[%rd33+36], %f175;
	ld.global.f32 	%f176, [%rd33+40];
	fma.rn.f32 	%f177, %f27, %f176, 0f00000000;
	st.global.f32 	[%rd33+40], %f177;
	ld.global.f32 	%f178, [%rd33+44];
	fma.rn.f32 	%f179, %f27, %f178, 0f00000000;
	st.global.f32 	[%rd33+44], %f179;
	ld.global.f32 	%f180, [%rd33+48];
	fma.rn.f32 	%f181, %f27, %f180, 0f00000000;
	st.global.f32 	[%rd33+48], %f181;
	ld.global.f32 	%f182, [%rd33+52];
	fma.rn.f32 	%f183, %f27, %f182, 0f00000000;
	st.global.f32 	[%rd33+52], %f183;
	ld.global.f32 	%f184, [%rd33+56];
	fma.rn.f32 	%f185, %f27, %f184, 0f00000000;
	st.global.f32 	[%rd33+56], %f185;
	ld.global.f32 	%f186, [%rd33+60];
	fma.rn.f32 	%f187, %f27, %f186, 0f00000000;
	st.global.f32 	[%rd33+60], %f187;
	add.s32 	%r233, %r233, 16;
	setp.ne.s32 	%p49, %r233, %r15;
	mov.u32 	%r235, %r15;
	@%p49 bra 	$L__BB1_79;
$L__BB1_80:
	setp.eq.s32 	%p50, %r11, 0;
	@%p50 bra 	$L__BB1_90;
	add.s32 	%r189, %r11, -1;
	setp.lt.u32 	%p51, %r189, 7;
	@%p51 bra 	$L__BB1_83;
	add.s32 	%r190, %r29, %r235;
	mul.wide.s32 	%rd34, %r190, 4;
	add.s64 	%rd35, %rd4, %rd34;
	ld.global.f32 	%f188, [%rd35];
	fma.rn.f32 	%f189, %f27, %f188, 0f00000000;
	st.global.f32 	[%rd35], %f189;
	ld.global.f32 	%f190, [%rd35+4];
	fma.rn.f32 	%f191, %f27, %f190, 0f00000000;
	st.global.f32 	[%rd35+4], %f191;
	ld.global.f32 	%f192, [%rd35+8];
	fma.rn.f32 	%f193, %f27, %f192, 0f00000000;
	st.global.f32 	[%rd35+8], %f193;
	ld.global.f32 	%f194, [%rd35+12];
	fma.rn.f32 	%f195, %f27, %f194, 0f00000000;
	st.global.f32 	[%rd35+12], %f195;
	ld.global.f32 	%f196, [%rd35+16];
	fma.rn.f32 	%f197, %f27, %f196, 0f00000000;
	st.global.f32 	[%rd35+16], %f197;
	ld.global.f32 	%f198, [%rd35+20];
	fma.rn.f32 	%f199, %f27, %f198, 0f00000000;
	st.global.f32 	[%rd35+20], %f199;
	ld.global.f32 	%f200, [%rd35+24];
	fma.rn.f32 	%f201, %f27, %f200, 0f00000000;
	st.global.f32 	[%rd35+24], %f201;
	ld.global.f32 	%f202, [%rd35+28];
	fma.rn.f32 	%f203, %f27, %f202, 0f00000000;
	st.global.f32 	[%rd35+28], %f203;
	add.s32 	%r235, %r235, 8;
$L__BB1_83:
	setp.eq.s32 	%p52, %r12, 0;
	@%p52 bra 	$L__BB1_90;
	setp.lt.u32 	%p53, %r13, 3;
	@%p53 bra 	$L__BB1_86;
	add.s32 	%r191, %r29, %r235;
	mul.wide.s32 	%rd36, %r191, 4;
	add.s64 	%rd37, %rd4, %rd36;
	ld.global.f32 	%f204, [%rd37];
	fma.rn.f32 	%f205, %f27, %f204, 0f00000000;
	st.global.f32 	[%rd37], %f205;
	ld.global.f32 	%f206, [%rd37+4];
	fma.rn.f32 	%f207, %f27, %f206, 0f00000000;
	st.global.f32 	[%rd37+4], %f207;
	ld.global.f32 	%f208, [%rd37+8];
	fma.rn.f32 	%f209, %f27, %f208, 0f00000000;
	st.global.f32 	[%rd37+8], %f209;
	ld.global.f32 	%f210, [%rd37+12];
	fma.rn.f32 	%f211, %f27, %f210, 0f00000000;
	st.global.f32 	[%rd37+12], %f211;
	add.s32 	%r235, %r235, 4;
$L__BB1_86:
	setp.eq.s32 	%p54, %r14, 0;
	@%p54 bra 	$L__BB1_90;
	setp.eq.s32 	%p55, %r14, 1;
	add.s32 	%r192, %r29, %r235;
	mul.wide.s32 	%rd38, %r192, 4;
	add.s64 	%rd6, %rd4, %rd38;
	ld.global.f32 	%f212, [%rd6];
	fma.rn.f32 	%f213, %f27, %f212, 0f00000000;
	st.global.f32 	[%rd6], %f213;
	@%p55 bra 	$L__BB1_90;
	setp.eq.s32 	%p56, %r14, 2;
	ld.global.f32 	%f214, [%rd6+4];
	fma.rn.f32 	%f215, %f27, %f214, 0f00000000;
	st.global.f32 	[%rd6+4], %f215;
	@%p56 bra 	$L__BB1_90;
	ld.global.f32 	%f216, [%rd6+8];
	fma.rn.f32 	%f217, %f27, %f216, 0f00000000;
	st.global.f32 	[%rd6+8], %f217;
$L__BB1_90:
	add.s32 	%r219, %r37, 1;
	setp.eq.s32 	%p62, %r37, %r85;
	@%p62 bra 	$L__BB1_36;
	bra.uni 	$L__BB1_19;

}


// ===== COMPILED SASS (sm_100) =====

	.target	sm_100

	.elftype	@"ET_EXEC"


//--------------------- .note.nv.tkinfo           --------------------------
	.section	.note.nv.tkinfo,"",@"SHT_NOTE"
	.sectionflags	@"SHF_NOTE_NV_TKINFO"
	.tkinfo
        /*0018*/ 	.word	0x00000002
        /*0030*/ 	.string	""
        /*0030*/ 	.string	"ptxas"
        /*0030*/ 	.string	"Cuda compilation tools, release 13.0, V13.0.88"
        /*0030*/ 	.string	"Build cuda_13.0.r13.0/compiler.36424714_0"
        /*0030*/ 	.string	"-arch sm_100 -m 64 "



//--------------------- .note.nv.cuinfo           --------------------------
	.section	.note.nv.cuinfo,"",@"SHT_NOTE"
	.sectionflags	@"SHF_NOTE_NV_CUINFO"
        /*0018*/ 	.short	0x0002
        /*001a*/ 	.short	0x0064
        /*001c*/ 	.short	0x0082
	.zero		2


//--------------------- .nv.info                  --------------------------
	.section	.nv.info,"",@"SHT_CUDA_INFO"
	.align	4


	//----- nvinfo : EIATTR_REGCOUNT
	.align		4
        /*0000*/ 	.byte	0x04, 0x2f
        /*0002*/ 	.short	(.L_1 - .L_0)
	.align		4
.L_0:
        /*0004*/ 	.word	index@(_Z27flash_attn_1_fwd_f32_kernelPKfS0_S0_iiiiiifPfS1_S1_)
        /*0008*/ 	.word	0x00000020


	//----- nvinfo : EIATTR_FRAME_SIZE
	.align		4
.L_1:
        /*000c*/ 	.byte	0x04, 0x11
        /*000e*/ 	.short	(.L_3 - .L_2)
	.align		4
.L_2:
        /*0010*/ 	.word	index@($__internal_1_$__cuda_sm20_rcp_rn_f32_slowpath)
        /*0014*/ 	.word	0x00000000


	//----- nvinfo : EIATTR_FRAME_SIZE
	.align		4
.L_3:
        /*0018*/ 	.byte	0x04, 0x11
        /*001a*/ 	.short	(.L_5 - .L_4)
	.align		4
.L_4:
        /*001c*/ 	.word	index@(_Z27flash_attn_1_fwd_f32_kernelPKfS0_S0_iiiiiifPfS1_S1_)
        /*0020*/ 	.word	0x00000000


	//----- nvinfo : EIATTR_REGCOUNT
	.align		4
.L_5:
        /*0024*/ 	.byte	0x04, 0x2f
        /*0026*/ 	.short	(.L_7 - .L_6)
	.align		4
.L_6:
        /*0028*/ 	.word	index@(_Z27flash_attn_2_fwd_f32_kernelPKfS0_S0_iiiiiifPfS1_)
        /*002c*/ 	.word	0x00000020


	//----- nvinfo : EIATTR_FRAME_SIZE
	.align		4
.L_7:
        /*0030*/ 	.byte	0x04, 0x11
        /*0032*/ 	.short	(.L_9 - .L_8)
	.align		4
.L_8:
        /*0034*/ 	.word	index@($__internal_0_$__cuda_sm3x_div_rn_noftz_f32_slowpath)
        /*0038*/ 	.word	0x00000000


	//----- nvinfo : EIATTR_FRAME_SIZE
	.align		4
.L_9:
        /*003c*/ 	.byte	0x04, 0x11
        /*003e*/ 	.short	(.L_11 - .L_10)
	.align		4
.L_10:
        /*0040*/ 	.word	index@(_Z27flash_attn_2_fwd_f32_kernelPKfS0_S0_iiiiiifPfS1_)
        /*0044*/ 	.word	0x00000000


	//----- nvinfo : EIATTR_MIN_STACK_SIZE
	.align		4
.L_11:
        /*0048*/ 	.byte	0x04, 0x12
        /*004a*/ 	.short	(.L_13 - .L_12)
	.align		4
.L_12:
        /*004c*/ 	.word	index@(_Z27flash_attn_2_fwd_f32_kernelPKfS0_S0_iiiiiifPfS1_)
        /*0050*/ 	.word	0x00000000


	//----- nvinfo : EIATTR_MIN_STACK_SIZE
	.align		4
.L_13:
        /*0054*/ 	.byte	0x04, 0x12
        /*0056*/ 	.short	(.L_15 - .L_14)
	.align		4
.L_14:
        /*0058*/ 	.word	index@(_Z27flash_attn_1_fwd_f32_kernelPKfS0_S0_iiiiiifPfS1_S1_)
        /*005c*/ 	.word	0x00000000
.L_15:


//--------------------- .nv.compat                --------------------------
	.section	.nv.compat,"",@"SHT_CUDA_COMPAT_INFO"
	.align	4
        /*0000*/ 	.byte	0x02, 0x09, 0x00, 0x00, 0x02, 0x02, 0x01, 0x00, 0x02, 0x05, 0x05, 0x00, 0x03, 0x07, 0x01, 0x01
        /*0010*/ 	.byte	0x02, 0x03, 0x00, 0x00, 0x02, 0x06, 0x01, 0x00, 0x04, 0x0b, 0x08, 0x00, 0x01, 0x00, 0x00, 0x00
        /*0020*/ 	.byte	0x00, 0x00, 0x00, 0x00


//--------------------- .nv.info._Z27flash_attn_2_fwd_f32_kernelPKfS0_S0_iiiiiifPfS1_ --------------------------
	.section	.nv.info._Z27flash_attn_2_fwd_f32_kernelPKfS0_S0_iiiiiifPfS1_,"",@"SHT_CUDA_INFO"
	.sectionflags	@""
	.align	4


	//----- nvinfo : EIATTR_CUDA_API_VERSION
	.align		4
        /*0000*/ 	.byte	0x04, 0x37
        /*0002*/ 	.short	(.L_17 - .L_16)
.L_16:
        /*0004*/ 	.word	0x00000082


	//----- nvinfo : EIATTR_KPARAM_INFO
	.align		4
.L_17:
        /*0008*/ 	.byte	0x04, 0x17
        /*000a*/ 	.short	(.L_19 - .L_18)
.L_18:
        /*000c*/ 	.word	0x00000000
        /*0010*/ 	.short	0x000b
        /*0012*/ 	.short	0x0040
        /*0014*/ 	.byte	0x00, 0xf5, 0x21, 0x00


	//----- nvinfo : EIATTR_KPARAM_INFO
	.align		4
.L_19:
        /*0018*/ 	.byte	0x04, 0x17
        /*001a*/ 	.short	(.L_21 - .L_20)
.L_20:
        /*001c*/ 	.word	0x00000000
        /*0020*/ 	.short	0x000a
        /*0022*/ 	.short	0x0038
        /*0024*/ 	.byte	0x00, 0xf5, 0x21, 0x00


	//----- nvinfo : EIATTR_KPARAM_INFO
	.align		4
.L_21:
        /*0028*/ 	.byte	0x04, 0x17
        /*002a*/ 	.short	(.L_23 - .L_22)
.L_22:
        /*002c*/ 	.word	0x00000000
        /*0030*/ 	.short	0x0009
        /*0032*/ 	.short	0x0030
        /*0034*/ 	.byte	0x00, 0xf0, 0x11, 0x00


	//----- nvinfo : EIATTR_KPARAM_INFO
	.align		4
.L_23:
        /*0038*/ 	.byte	0x04, 0x17
        /*003a*/ 	.short	(.L_25 - .L_24)
.L_24:
        /*003c*/ 	.word	0x00000000
        /*0040*/ 	.short	0x0008
        /*0042*/ 	.short	0x002c
        /*0044*/ 	.byte	0x00, 0xf0, 0x11, 0x00


	//----- nvinfo : EIATTR_KPARAM_INFO
	.align		4
.L_25:
        /*0048*/ 	.byte	0x04, 0x17
        /*004a*/ 	.short	(.L_27 - .L_26)
.L_26:
        /*004c*/ 	.word	0x00000000
        /*0050*/ 	.short	0x0007
        /*0052*/ 	.short	0x0028
        /*0054*/ 	.byte	0x00, 0xf0, 0x11, 0x00


	//----- nvinfo : EIATTR_KPARAM_INFO
	.align		4
.L_27:
        /*0058*/ 	.byte	0x04, 0x17
        /*005a*/ 	.short	(.L_29 - .L_28)
.L_28:
        /*005c*/ 	.word	0x00000000
        /*0060*/ 	.short	0x0006
        /*0062*/ 	.short	0x0024
        /*0064*/ 	.byte	0x00, 0xf0, 0x11, 0x00


	//----- nvinfo : EIATTR_KPARAM_INFO
	.align		4
.L_29:
        /*0068*/ 	.byte	0x04, 0x17
        /*006a*/ 	.short	(.L_31 - .L_30)
.L_30:
        /*006c*/ 	.word	0x00000000
        /*0070*/ 	.short	0x0005
        /*0072*/ 	.short	0x0020
        /*0074*/ 	.byte	0x00, 0xf0, 0x11, 0x00


	//----- nvinfo : EIATTR_KPARAM_INFO
	.align		4
.L_31:
        /*0078*/ 	.byte	0x04, 0x17
        /*007a*/ 	.short	(.L_33 - .L_32)
.L_32:
        /*007c*/ 	.word	0x00000000
        /*0080*/ 	.short	0x0004
        /*0082*/ 	.short	0x001c
        /*0084*/ 	.byte	0x00, 0xf0, 0x11, 0x00


	//----- nvinfo : EIATTR_KPARAM_INFO
	.align		4
.L_33:
        /*0088*/ 	.byte	0x04, 0x17
        /*008a*/ 	.short	(.L_35 - .L_34)
.L_34:
        /*008c*/ 	.word	0x00000000
        /*0090*/ 	.short	0x0003
        /*0092*/ 	.short	0x0018
        /*0094*/ 	.byte	0x00, 0xf0, 0x11, 0x00


	//----- nvinfo : EIATTR_KPARAM_INFO
	.align		4
.L_35:
        /*0098*/ 	.byte	0x04, 0x17
        /*009a*/ 	.short	(.L_37 - .L_36)
.L_36:
        /*009c*/ 	.word	0x00000000
        /*00a0*/ 	.short	0x0002
        /*00a2*/ 	.short	0x0010
        /*00a4*/ 	.byte	0x00, 0xf5, 0x21, 0x00


	//----- nvinfo : EIATTR_KPARAM_INFO
	.align		4
.L_37:
        /*00a8*/ 	.byte	0x04, 0x17
        /*00aa*/ 	.short	(.L_39 - .L_38)
.L_38:
        /*00ac*/ 	.word	0x00000000
        /*00b0*/ 	.short	0x0001
        /*00b2*/ 	.short	0x0008
        /*00b4*/ 	.byte	0x00, 0xf5, 0x21, 0x00


	//----- nvinfo : EIATTR_KPARAM_INFO
	.align		4
.L_39:
        /*00b8*/ 	.byte	0x04, 0x17
        /*00ba*/ 	.short	(.L_41 - .L_40)
.L_40:
        /*00bc*/ 	.word	0x00000000
        /*00c0*/ 	.short	0x0000
        /*00c2*/ 	.short	0x0000
        /*00c4*/ 	.byte	0x00, 0xf5, 0x21, 0x00


	//----- nvinfo : EIATTR_SPARSE_MMA_MASK
	.align		4
.L_41:
        /*00c8*/ 	.byte	0x03, 0x50
        /*00ca*/ 	.short	0x0000


	//----- nvinfo : EIATTR_MAXREG_COUNT
	.align		4
        /*00cc*/ 	.byte	0x03, 0x1b
        /*00ce*/ 	.short	0x00ff


	//----- nvinfo : EIATTR_NUM_BARRIERS
	.align		4
        /*00d0*/ 	.byte	0x02, 0x4c
        /*00d2*/ 	.byte	0x01
	.zero		1


	//----- nvinfo : EIATTR_MERCURY_ISA_VERSION
	.align		4
        /*00d4*/ 	.byte	0x03, 0x5f
        /*00d6*/ 	.short	0x0101


	//----- nvinfo : EIATTR_VRC_CTA_INIT_COUNT
	.align		4
        /*00d8*/ 	.byte	0x02, 0x4a
	.zero		1
	.zero		1


	//----- nvinfo : EIATTR_EXIT_INSTR_OFFSETS
	.align		4
        /*00dc*/ 	.byte	0x04, 0x1c
        /*00de*/ 	.short	(.L_43 - .L_42)


	//   ....[0]....
.L_42:
        /*00e0*/ 	.word	0x00000070


	//   ....[1]....
        /*00e4*/ 	.word	0x00000280


	//   ....[2]....
        /*00e8*/ 	.word	0x000049a0


	//----- nvinfo : EIATTR_CRS_STACK_SIZE
	.align		4
.L_43:
        /*00ec*/ 	.byte	0x04, 0x1e
        /*00ee*/ 	.short	(.L_45 - .L_44)
.L_44:
        /*00f0*/ 	.word	0x00000000


	//----- nvinfo : EIATTR_CBANK_PARAM_SIZE
	.align		4
.L_45:
        /*00f4*/ 	.byte	0x03, 0x19
        /*00f6*/ 	.short	0x0048


	//----- nvinfo : EIATTR_PARAM_CBANK
	.align		4
        /*00f8*/ 	.byte	0x04, 0x0a
        /*00fa*/ 	.short	(.L_47 - .L_46)
	.align		4
.L_46:
        /*00fc*/ 	.word	index@(.nv.constant0._Z27flash_attn_2_fwd_f32_kernelPKfS0_S0_iiiiiifPfS1_)
        /*0100*/ 	.short	0x0380
        /*0102*/ 	.short	0x0048


	//----- nvinfo : EIATTR_SW_WAR
	.align		4
.L_47:
        /*0104*/ 	.byte	0x04, 0x36
        /*0106*/ 	.short	(.L_49 - .L_48)
.L_48:
        /*0108*/ 	.word	0x00000008
.L_49:


//--------------------- .nv.info._Z27flash_attn_1_fwd_f32_kernelPKfS0_S0_iiiiiifPfS1_S1_ --------------------------
	.section	.nv.info._Z27flash_attn_1_fwd_f32_kernelPKfS0_S0_iiiiiifPfS1_S1_,"",@"SHT_CUDA_INFO"
	.sectionflags	@""
	.align	4


	//----- nvinfo : EIATTR_CUDA_API_VERSION
	.align		4
        /*0000*/ 	.byte	0x04, 0x37
        /*0002*/ 	.short	(.L_51 - .L_50)
.L_50:
        /*0004*/ 	.word	0x00000082


	//----- nvinfo : EIATTR_KPARAM_INFO
	.align		4
.L_51:
        /*0008*/ 	.byte	0x04, 0x17
        /*000a*/ 	.short	(.L_53 - .L_52)
.L_52:
        /*000c*/ 	.word	0x00000000
        /*0010*/ 	.short	0x000c
        /*0012*/ 	.short	0x0048
        /*0014*/ 	.byte	0x00, 0xf5, 0x21, 0x00


	//----- nvinfo : EIATTR_KPARAM_INFO
	.align		4
.L_53:
        /*0018*/ 	.byte	0x04, 0x17
        /*001a*/ 	.short	(.L_55 - .L_54)
.L_54:
        /*001c*/ 	.word	0x00000000
        /*0020*/ 	.short	0x000b
        /*0022*/ 	.short	0x0040
        /*0024*/ 	.byte	0x00, 0xf5, 0x21, 0x00


	//----- nvinfo : EIATTR_KPARAM_INFO
	.align		4
.L_55:
        /*0028*/ 	.byte	0x04, 0x17
        /*002a*/ 	.short	(.L_57 - .L_56)
.L_56:
        /*002c*/ 	.word	0x00000000
        /*0030*/ 	.short	0x000a
        /*0032*/ 	.short	0x0038
        /*0034*/ 	.byte	0x00, 0xf5, 0x21, 0x00


	//----- nvinfo : EIATTR_KPARAM_INFO
	.align		4
.L_57:
        /*0038*/ 	.byte	0x04, 0x17
        /*003a*/ 	.short	(.L_59 - .L_58)
.L_58:
        /*003c*/ 	.word	0x00000000
        /*0040*/ 	.short	0x0009
        /*0042*/ 	.short	0x0030
        /*0044*/ 	.byte	0x00, 0xf0, 0x11, 0x00


	//----- nvinfo : EIATTR_KPARAM_INFO
	.align		4
.L_59:
        /*0048*/ 	.byte	0x04, 0x17
        /*004a*/ 	.short	(.L_61 - .L_60)
.L_60:
        /*004c*/ 	.word	0x00000000
        /*0050*/ 	.short	0x0008
        /*0052*/ 	.short	0x002c
        /*0054*/ 	.byte	0x00, 0xf0, 0x11, 0x00


	//----- nvinfo : EIATTR_KPARAM_INFO
	.align		4
.L_61:
        /*0058*/ 	.byte	0x04, 0x17
        /*005a*/ 	.short	(.L_63 - .L_62)
.L_62:
        /*005c*/ 	.word	0x00000000
        /*0060*/ 	.short	0x0007
        /*0062*/ 	.short	0x0028
        /*0064*/ 	.byte	0x00, 0xf0, 0x11, 0x00


	//----- nvinfo : EIATTR_KPARAM_INFO
	.align		4
.L_63:
        /*0068*/ 	.byte	0x04, 0x17
        /*006a*/ 	.short	(.L_65 - .L_64)
.L_64:
        /*006c*/ 	.word	0x00000000
        /*0070*/ 	.short	0x0006
        /*0072*/ 	.short	0x0024
        /*0074*/ 	.byte	0x00, 0xf0, 0x11, 0x00


	//----- nvinfo : EIATTR_KPARAM_INFO
	.align		4
.L_65:
        /*0078*/ 	.byte	0x04, 0x17
        /*007a*/ 	.short	(.L_67 - .L_66)
.L_66:
        /*007c*/ 	.word	0x00000000
        /*0080*/ 	.short	0x0005
        /*0082*/ 	.short	0x0020
        /*0084*/ 	.byte	0x00, 0xf0, 0x11, 0x00


	//----- nvinfo : EIATTR_KPARAM_INFO
	.align		4
.L_67:
        /*0088*/ 	.byte	0x04, 0x17
        /*008a*/ 	.short	(.L_69 - .L_68)
.L_68:
        /*008c*/ 	.word	0x00000000
        /*0090*/ 	.short	0x0004
        /*0092*/ 	.short	0x001c
        /*0094*/ 	.byte	0x00, 0xf0, 0x11, 0x00


	//----- nvinfo : EIATTR_KPARAM_INFO
	.align		4
.L_69:
        /*0098*/ 	.byte	0x04, 0x17
        /*009a*/ 	.short	(.L_71 - .L_70)
.L_70:
        /*009c*/ 	.word	0x00000000
        /*00a0*/ 	.short	0x0003
        /*00a2*/ 	.short	0x0018
        /*00a4*/ 	.byte	0x00, 0xf0, 0x11, 0x00


	//----- nvinfo : EIATTR_KPARAM_INFO
	.align		4
.L_71:
        /*00a8*/ 	.byte	0x04, 0x17
        /*00aa*/ 	.short	(.L_73 - .L_72)
.L_72:
        /*00ac*/ 	.word	0x00000000
        /*00b0*/ 	.short	0x0002
        /*00b2*/ 	.short	0x0010
        /*00b4*/ 	.byte	0x00, 0xf5, 0x21, 0x00


	//----- nvinfo : EIATTR_KPARAM_INFO
	.align		4
.L_73:
        /*00b8*/ 	.byte	0x04, 0x17
        /*00ba*/ 	.short	(.L_75 - .L_74)
.L_74:
        /*00bc*/ 	.word	0x00000000
        /*00c0*/ 	.short	0x0001
        /*00c2*/ 	.short	0x0008
        /*00c4*/ 	.byte	0x00, 0xf5, 0x21, 0x00


	//----- nvinfo : EIATTR_KPARAM_INFO
	.align		4
.L_75:
        /*00c8*/ 	.byte	0x04, 0x17
        /*00ca*/ 	.short	(.L_77 - .L_76)
.L_76:
        /*00cc*/ 	.word	0x00000000
        /*00d0*/ 	.short	0x0000
        /*00d2*/ 	.short	0x0000
        /*00d4*/ 	.byte	0x00, 0xf5, 0x21, 0x00


	//----- nvinfo : EIATTR_SPARSE_MMA_MASK
	.align		4
.L_77:
        /*00d8*/ 	.byte	0x03, 0x50
        /*00da*/ 	.short	0x0000


	//----- nvinfo : EIATTR_MAXREG_COUNT
	.align		4
        /*00dc*/ 	.byte	0x03, 0x1b
        /*00de*/ 	.short	0x00ff


	//----- nvinfo : EIATTR_NUM_BARRIERS
	.align		4
        /*00e0*/ 	.byte	0x02, 0x4c
        /*00e2*/ 	.byte	0x01
	.zero		1


	//----- nvinfo : EIATTR_MERCURY_ISA_VERSION
	.align		4
        /*00e4*/ 	.byte	0x03, 0x5f
        /*00e6*/ 	.short	0x0101


	//----- nvinfo : EIATTR_VRC_CTA_INIT_COUNT
	.align		4
        /*00e8*/ 	.byte	0x02, 0x4a
	.zero		1
	.zero		1


	//----- nvinfo : EIATTR_EXIT_INSTR_OFFSETS
	.align		4
        /*00ec*/ 	.byte	0x04, 0x1c
        /*00ee*/ 	.short	(.L_79 - .L_78)


	//   ....[0]....
.L_78:
        /*00f0*/ 	.word	0x00000030


	//   ....[1]....
        /*00f4*/ 	.word	0x00004140


	//----- nvinfo : EIATTR_CRS_STACK_SIZE
	.align		4
.L_79:
        /*00f8*/ 	.byte	0x04, 0x1e
        /*00fa*/ 	.short	(.L_81 - .L_80)
.L_80:
        /*00fc*/ 	.word	0x00000000


	//----- nvinfo : EIATTR_CBANK_PARAM_SIZE
	.align		4
.L_81:
        /*0100*/ 	.byte	0x03, 0x19
        /*0102*/ 	.short	0x0050


	//----- nvinfo : EIATTR_PARAM_CBANK
	.align		4
        /*0104*/ 	.byte	0x04, 0x0a
        /*0106*/ 	.short	(.L_83 - .L_82)
	.align		4
.L_82:
        /*0108*/ 	.word	index@(.nv.constant0._Z27flash_attn_1_fwd_f32_kernelPKfS0_S0_iiiiiifPfS1_S1_)
        /*010c*/ 	.short	0x0380
        /*010e*/ 	.short	0x0050


	//----- nvinfo : EIATTR_SW_WAR
	.align		4
.L_83:
        /*0110*/ 	.byte	0x04, 0x36
        /*0112*/ 	.short	(.L_85 - .L_84)
.L_84:
        /*0114*/ 	.word	0x00000008
.L_85:


//--------------------- .nv.callgraph             --------------------------
	.section	.nv.callgraph,"",@"SHT_CUDA_CALLGRAPH"
	.align	4
	.sectionentsize	8
	.align		4
        /*0000*/ 	.word	0x00000000
	.align		4
        /*0004*/ 	.word	0xffffffff
	.align		4
        /*0008*/ 	.word	0x00000000
	.align		4
        /*000c*/ 	.word	0xfffffffe
	.align		4
        /*0010*/ 	.word	0x00000000
	.align		4
        /*0014*/ 	.word	0xfffffffd
	.align		4
        /*0018*/ 	.word	0x00000000
	.align		4
        /*001c*/ 	.word	0xfffffffc


//--------------------- .text._Z27flash_attn_2_fwd_f32_kernelPKfS0_S0_iiiiiifPfS1_ --------------------------
	.section	.text._Z27flash_attn_2_fwd_f32_kernelPKfS0_S0_iiiiiifPfS1_,"ax",@progbits
	.align	128
        .global         _Z27flash_attn_2_fwd_f32_kernelPKfS0_S0_iiiiiifPfS1_
        .type           _Z27flash_attn_2_fwd_f32_kernelPKfS0_S0_iiiiiifPfS1_,@function
        .size           _Z27flash_attn_2_fwd_f32_kernelPKfS0_S0_iiiiiifPfS1_,(.L_x_182 - _Z27flash_attn_2_fwd_f32_kernelPKfS0_S0_iiiiiifPfS1_)
        .other          _Z27flash_attn_2_fwd_f32_kernelPKfS0_S0_iiiiiifPfS1_,@"STO_CUDA_ENTRY STV_DEFAULT"
_Z27flash_attn_2_fwd_f32_kernelPKfS0_S0_iiiiiifPfS1_:
.text._Z27flash_attn_2_fwd_f32_kernelPKfS0_S0_iiiiiifPfS1_:
[----:B------:R-:W-:Y:S08]  /*0000*/  LDC R1, c[0x0][0x37c] ;  /* 0x0000df00ff017b82 */ /* 0x000ff00000000800 */
[----:B------:R-:W0:Y:S01]  /*0010*/  LDC R0, c[0x0][0x3a4] ;  /* 0x0000e900ff007b82 */ /* 0x000e220000000800 */
[----:B------:R-:W1:Y:S01]  /*0020*/  LDCU UR6, c[0x0][0x374] ;  /* 0x00006e80ff0677ac */ /* 0x000e620008000800 */
[----:B------:R-:W2:Y:S06]  /*0030*/  LDCU.64 UR12, c[0x0][0x398] ;  /* 0x00007300ff0c77ac */ /* 0x000eac0008000a00 */
[----:B------:R-:W3:Y:S08]  /*0040*/  S2UR UR7, SR_CTAID.X ;  /* 0x00000000000779c3 */ /* 0x000ef00000002500 */
[----:B------:R-:W4:Y:S01]  /*0050*/  S2UR UR4, SR_CTAID.Y ;  /* 0x00000000000479c3 */ /* 0x000f220000002600 */
[----:B0-----:R-:W-:-:S13]  /*0060*/  ISETP.GE.AND P0, PT, R0, 0x1, PT ;  /* 0x000000010000780c */ /* 0x001fda0003f06270 */
[----:B-1234-:R-:W-:Y:S05]  /*0070*/  @!P0 EXIT ;  /* 0x000000000000894d */ /* 0x01efea0003800000 */
[----:B------:R-:W0:Y:S01]  /*0080*/  S2R R2, SR_TID.X ;  /* 0x0000000000027919 */ /* 0x000e220000002100 */
[----:B------:R-:W1:Y:S01]  /*0090*/  S2UR UR5, SR_CgaCtaId ;  /* 0x00000000000579c3 */ /* 0x000e620000008800 */
[----:B------:R-:W2:Y:S01]  /*00a0*/  LDCU UR8, c[0x0][0x3a8] ;  /* 0x00007500ff0877ac */ /* 0x000ea20008000800 */
[----:B------:R-:W-:Y:S01]  /*00b0*/  MOV R3, UR13 ;  /* 0x0000000d00037c02 */ /* 0x000fe20008000f00 */
[----:B------:R-:W-:Y:S02]  /*00c0*/  UIMAD UR7, UR7, UR6, URZ ;  /* 0x00000006070772a4 */ /* 0x000fe4000f8e02ff */
[----:B------:R-:W-:Y:S01]  /*00d0*/  UIMAD UR4, UR4, UR12, URZ ;  /* 0x0000000c040472a4 */ /* 0x000fe2000f8e02ff */
[----:B------:R-:W3:Y:S03]  /*00e0*/  LDCU UR6, c[0x0][0x3b0] ;  /* 0x00007600ff0677ac */ /* 0x000ee60008000800 */
[----:B------:R-:W-:-:S02]  /*00f0*/  UIMAD UR7, UR7, UR12, UR4 ;  /* 0x0000000c070772a4 */ /* 0x000fc4000f8e0204 */
[----:B------:R-:W-:Y:S01]  /*0100*/  ULOP3.LUT UR18, UR13, 0x7, URZ, 0xc0, !UPT ;  /* 0x000000070d127892 */ /* 0x000fe2000f8ec0ff */
[----:B------:R-:W-:Y:S01]  /*0110*/  UMOV UR4, 0x400 ;  /* 0x0000040000047882 */ /* 0x000fe20000000000 */
[----:B------:R-:W-:Y:S02]  /*0120*/  UIADD3 UR16, UPT, UPT, UR13, -0x1, URZ ;  /* 0xffffffff0d107890 */ /* 0x000fe4000fffe0ff */
[----:B--2---:R-:W-:Y:S02]  /*0130*/  UIMAD UR8, UR8, UR13, URZ ;  /* 0x0000000d080872a4 */ /* 0x004fe4000f8e02ff */
[----:B------:R-:W-:Y:S02]  /*0140*/  ULOP3.LUT UR17, UR13, 0xf, URZ, 0xc0, !UPT ;  /* 0x0000000f0d117892 */ /* 0x000fe4000f8ec0ff */
[----:B-1----:R-:W-:Y:S02]  /*0150*/  ULEA UR4, UR5, UR4, 0x18 ;  /* 0x0000000405047291 */ /* 0x002fe4000f8ec0ff */
[----:B------:R-:W-:Y:S01]  /*0160*/  ULOP3.LUT UR19, UR13, 0x3, URZ, 0xc0, !UPT ;  /* 0x000000030d137892 */ /* 0x000fe2000f8ec0ff */
[----:B---3--:R-:W-:Y:S01]  /*0170*/  FMUL R4, RZ, UR6 ;  /* 0x00000006ff047c20 */ /* 0x008fe20008400000 */
[----:B------:R-:W-:-:S02]  /*0180*/  ULEA UR11, UR8, UR4, 0x2 ;  /* 0x00000004080b7291 */ /* 0x000fc4000f8e10ff */
[----:B------:R-:W-:Y:S02]  /*0190*/  ULOP3.LUT UR9, UR13, 0x7ffffff0, URZ, 0xc0, !UPT ;  /* 0x7ffffff00d097892 */ /* 0x000fe4000f8ec0ff */
[----:B0-----:R-:W-:Y:S01]  /*01a0*/  IMAD R2, R2, UR13, RZ ;  /* 0x0000000d02027c24 */ /* 0x001fe2000f8e02ff */
[----:B------:R-:W-:Y:S02]  /*01b0*/  ULEA UR21, UR8, UR11, 0x2 ;  /* 0x0000000b08157291 */ /* 0x000fe4000f8e10ff */
[----:B------:R-:W-:Y:S01]  /*01c0*/  ULOP3.LUT UR10, UR13, 0x7ffffff8, URZ, 0xc0, !UPT ;  /* 0x7ffffff80d0a7892 */ /* 0x000fe2000f8ec0ff */
[----:B------:R-:W-:Y:S01]  /*01d0*/  IMAD R6, R3, UR7, R2 ;  /* 0x0000000703067c24 */ /* 0x000fe2000f8e0202 */
[----:B------:R-:W-:Y:S01]  /*01e0*/  ULOP3.LUT UR20, UR13, 0x1, URZ, 0xc0, !UPT ;  /* 0x000000010d147892 */ /* 0x000fe2000f8ec0ff */
[----:B------:R-:W0:Y:S01]  /*01f0*/  LDCU.64 UR14, c[0x0][0x358] ;  /* 0x00006b00ff0e77ac */ /* 0x000e220008000a00 */
[----:B------:R-:W-:Y:S02]  /*0200*/  UIADD3 UR22, UPT, UPT, UR18, -0x1, URZ ;  /* 0xffffffff12167890 */ /* 0x000fe4000fffe0ff */
[----:B------:R-:W-:Y:S01]  /*0210*/  ULEA UR23, UR8, UR21, 0x2 ;  /* 0x0000001508177291 */ /* 0x000fe2000f8e10ff */
[----:B------:R-:W-:-:S11]  /*0220*/  UMOV UR4, URZ ;  /* 0x000000ff00047c82 */ /* 0x000fd60008000000 */
.L_x_101:
[----:B-1----:R-:W1:Y:S01]  /*0230*/  S2R R8, SR_TID.X ;  /* 0x0000000000087919 */ /* 0x002e620000002100 */
[----:B------:R-:W1:Y:S01]  /*0240*/  LDC R3, c[0x0][0x3ac] ;  /* 0x0000eb00ff037b82 */ /* 0x000e620000000800 */
[----:B------:R-:W2:Y:S01]  /*0250*/  LDCU UR5, c[0x0][0x398] ;  /* 0x00007300ff0577ac */ /* 0x000ea20008000800 */
[----:B-1----:R-:W-:-:S05]  /*0260*/  IMAD R10, R3, UR4, R8 ;  /* 0x00000004030a7c24 */ /* 0x002fca000f8e0208 */
[----:B--2---:R-:W-:-:S13]  /*0270*/  ISETP.GE.AND P0, PT, R10, UR5, PT ;  /* 0x000000050a007c0c */ /* 0x004fda000bf06270 */
[----:B0-----:R-:W-:Y:S05]  /*0280*/  @P0 EXIT ;  /* 0x000000000000094d */ /* 0x001fea0003800000 */
[----:B------:R-:W0:Y:S02]  /*0290*/  LDCU UR6, c[0x0][0x39c] ;  /* 0x00007380ff0677ac */ /* 0x000e240008000800 */
[----:B0-----:R-:W-:-:S09]  /*02a0*/  UISETP.GE.AND UP0, UPT, UR6, 0x1, UPT ;  /* 0x000000010600788c */ /* 0x001fd2000bf06270 */
[----:B------:R-:W-:Y:S05]  /*02b0*/  BRA.U !UP0, `(.L_x_0) ;  /* 0x0000000508f07547 */ /* 0x000fea000b800000 */
[----:B------:R-:W-:Y:S01]  /*02c0*/  UISETP.GE.U32.AND UP1, UPT, UR16, 0xf, UPT ;  /* 0x0000000f1000788c */ /* 0x000fe2000bf26070 */
[----:B------:R-:W-:Y:S01]  /*02d0*/  MOV R3, UR4 ;  /* 0x0000000400037c02 */ /* 0x000fe20008000f00 */
[----:B------:R-:W-:-:S04]  /*02e0*/  UMOV UR5, URZ ;  /* 0x000000ff00057c82 */ /* 0x000fc80008000000 */
[----:B------:R-:W-:-:S03]  /*02f0*/  IMAD R0, R3, UR8, R6 ;  /* 0x0000000803007c24 */ /* 0x000fc6000f8e0206 */
[----:B------:R-:W-:Y:S05]  /*0300*/  BRA.U !UP1, `(.L_x_1) ;  /* 0x0000000109c07547 */ /* 0x000fea000b800000 */
[----:B------:R-:W0:Y:S01]  /*0310*/  S2UR UR9, SR_CgaCtaId ;  /* 0x00000000000979c3 */ /* 0x000e220000008800 */
[----:B------:R-:W-:Y:S01]  /*0320*/  UMOV UR5, 0x400 ;  /* 0x0000040000057882 */ /* 0x000fe20000000000 */
[----:B------:R-:W-:Y:S01]  /*0330*/  MOV R5, R0 ;  /* 0x0000000000057202 */ /* 0x000fe20000000f00 */
[----:B0-----:R-:W-:Y:S02]  /*0340*/  ULEA UR5, UR9, UR5, 0x18 ;  /* 0x0000000509057291 */ /* 0x001fe4000f8ec0ff */
[----:B------:R-:W-:-:S04]  /*0350*/  ULOP3.LUT UR9, UR6, 0x7ffffff0, URZ, 0xc0, !UPT ;  /* 0x7ffffff006097892 */ /* 0x000fc8000f8ec0ff */
[----:B------:R-:W-:Y:S01]  /*0360*/  LEA R3, R2, UR5, 0x2 ;  /* 0x0000000502037c11 */ /* 0x000fe2000f8e10ff */
[----:B------:R-:W-:-:S03]  /*0370*/  UIADD3 UR6, UPT, UPT, -UR9, URZ, URZ ;  /* 0x000000ff09067290 */ /* 0x000fc6000fffe1ff */
[----:B------:R-:W-:-:S09]  /*0380*/  IADD3 R3, PT, PT, R3, 0x20, RZ ;  /* 0x0000002003037810 */ /* 0x000fd20007ffe0ff */
.L_x_2:
[----:B------:R-:W0:Y:S02]  /*0390*/  LDC.64 R12, c[0x0][0x380] ;  /* 0x0000e000ff0c7b82 */ /* 0x000e240000000a00 */
[----:B0-----:R-:W-:-:S05]  /*03a0*/  IMAD.WIDE R12, R5, 0x4, R12 ;  /* 0x00000004050c7825 */ /* 0x001fca00078e020c */
[----:B------:R-:W2:Y:S04]  /*03b0*/  LDG.E R14, desc[UR14][R12.64] ;  /* 0x0000000e0c0e7981 */ /* 0x000ea8000c1e1900 */
[----:B------:R-:W3:Y:S04]  /*03c0*/  LDG.E R16, desc[UR14][R12.64+0x4] ;  /* 0x0000040e0c107981 */ /* 0x000ee8000c1e1900 */
[----:B------:R-:W4:Y:S04]  /*03d0*/  LDG.E R18, desc[UR14][R12.64+0x8] ;  /* 0x0000080e0c127981 */ /* 0x000f28000c1e1900 */
[----:B------:R-:W5:Y:S04]  /*03e0*/  LDG.E R20, desc[UR14][R12.64+0xc] ;  /* 0x00000c0e0c147981 */ /* 0x000f68000c1e1900 */
        /* <DEDUP_REMOVED lines=11> */
[----:B------:R-:W5:Y:S01]  /*04a0*/  LDG.E R23, desc[UR14][R12.64+0x3c] ;  /* 0x00003c0e0c177981 */ /* 0x000f62000c1e1900 */
[----:B------:R-:W-:Y:S01]  /*04b0*/  UIADD3 UR6, UPT, UPT, UR6, 0x10, URZ ;  /* 0x0000001006067890 */ /* 0x000fe2000fffe0ff */
[----:B------:R-:W-:-:S03]  /*04c0*/  IADD3 R5, PT, PT, R5, 0x10, RZ ;  /* 0x0000001005057810 */ /* 0x000fc60007ffe0ff */
[----:B------:R-:W-:Y:S01]  /*04d0*/  UISETP.NE.AND UP1, UPT, UR6, URZ, UPT ;  /* 0x000000ff0600728c */ /* 0x000fe2000bf25270 */
[----:B--2---:R-:W-:Y:S04]  /*04e0*/  STS [R3+-0x20], R14 ;  /* 0xffffe00e03007388 */ /* 0x004fe80000000800 */
[----:B---3--:R-:W-:Y:S04]  /*04f0*/  STS [R3+-0x1c], R16 ;  /* 0xffffe41003007388 */ /* 0x008fe80000000800 */
[----:B----4-:R-:W-:Y:S04]  /*0500*/  STS [R3+-0x18], R18 ;  /* 0xffffe81203007388 */ /* 0x010fe80000000800 */
[----:B-----5:R-:W-:Y:S04]  /*0510*/  STS [R3+-0x14], R20 ;  /* 0xffffec1403007388 */ /* 0x020fe80000000800 */
[----:B------:R-:W-:Y:S04]  /*0520*/  STS [R3+-0x10], R22 ;  /* 0xfffff01603007388 */ /* 0x000fe80000000800 */
[----:B------:R-:W-:Y:S04]  /*0530*/  STS [R3+-0xc], R24 ;  /* 0xfffff41803007388 */ /* 0x000fe80000000800 */
[----:B------:R-:W-:Y:S04]  /*0540*/  STS [R3+-0x8], R26 ;  /* 0xfffff81a03007388 */ /* 0x000fe80000000800 */
[----:B------:R-:W-:Y:S04]  /*0550*/  STS [R3+-0x4], R28 ;  /* 0xfffffc1c03007388 */ /* 0x000fe80000000800 */
[----:B------:R-:W-:Y:S04]  /*0560*/  STS [R3], R7 ;  /* 0x0000000703007388 */ /* 0x000fe80000000800 */
[----:B------:R-:W-:Y:S04]  /*0570*/  STS [R3+0x4], R9 ;  /* 0x0000040903007388 */ /* 0x000fe80000000800 */
[----:B------:R-:W-:Y:S04]  /*0580*/  STS [R3+0x8], R11 ;  /* 0x0000080b03007388 */ /* 0x000fe80000000800 */
[----:B------:R-:W-:Y:S04]  /*0590*/  STS [R3+0xc], R15 ;  /* 0x00000c0f03007388 */ /* 0x000fe80000000800 */
[----:B------:R-:W-:Y:S04]  /*05a0*/  STS [R3+0x10], R17 ;  /* 0x0000101103007388 */ /* 0x000fe80000000800 */
[----:B------:R-:W-:Y:S04]  /*05b0*/  STS [R3+0x14], R19 ;  /* 0x0000141303007388 */ /* 0x000fe80000000800 */
[----:B------:R-:W-:Y:S04]  /*05c0*/  STS [R3+0x18], R21 ;  /* 0x0000181503007388 */ /* 0x000fe80000000800 */
[----:B------:R0:W-:Y:S02]  /*05d0*/  STS [R3+0x1c], R23 ;  /* 0x00001c1703007388 */ /* 0x0001e40000000800 */
[----:B0-----:R-:W-:Y:S01]  /*05e0*/  IADD3 R3, PT, PT, R3, 0x40, RZ ;  /* 0x0000004003037810 */ /* 0x001fe20007ffe0ff */
[----:B------:R-:W-:Y:S06]  /*05f0*/  BRA.U UP1, `(.L_x_2) ;  /* 0xfffffffd01647547 */ /* 0x000fec000b83ffff */
[----:B------:R-:W-:-:S05]  /*0600*/  UMOV UR5, UR9 ;  /* 0x0000000900057c82 */ /* 0x000fca0008000000 */
.L_x_1:
[----:B------:R-:W-:-:S09]  /*0610*/  UISETP.NE.AND UP1, UPT, UR17, URZ, UPT ;  /* 0x000000ff1100728c */ /* 0x000fd2000bf25270 */
[----:B------:R-:W-:Y:S05]  /*0620*/  BRA.U !UP1, `(.L_x_0) ;  /* 0x0000000509147547 */ /* 0x000fea000b800000 */
[----:B------:R-:W-:Y:S02]  /*0630*/  UIADD3 UR6, UPT, UPT, UR17, -0x1, URZ ;  /* 0xffffffff11067890 */ /* 0x000fe4000fffe0ff */
[----:B------:R-:W-:Y:S02]  /*0640*/  UISETP.NE.AND UP2, UPT, UR18, URZ, UPT ;  /* 0x000000ff1200728c */ /* 0x000fe4000bf45270 */
[----:B------:R-:W-:-:S09]  /*0650*/  UISETP.GE.U32.AND UP1, UPT, UR6, 0x7, UPT ;  /* 0x000000070600788c */ /* 0x000fd2000bf26070 */
[----:B------:R-:W-:Y:S05]  /*0660*/  BRA.U !UP1, `(.L_x_3) ;  /* 0x0000000109647547 */ /* 0x000fea000b800000 */
[----:B------:R-:W0:Y:S01]  /*0670*/  LDC.64 R12, c[0x0][0x380] ;  /* 0x0000e000ff0c7b82 */ /* 0x000e220000000a00 */
[----:B------:R-:W-:-:S05]  /*0680*/  IADD3 R3, PT, PT, R0, UR5, RZ ;  /* 0x0000000500037c10 */ /* 0x000fca000fffe0ff */
        /* <DEDUP_REMOVED lines=8> */
[----:B------:R-:W5:Y:S01]  /*0710*/  LDG.E R21, desc[UR14][R12.64+0x1c] ;  /* 0x00001c0e0c157981 */ /* 0x000f62000c1e1900 */
[----:B------:R-:W0:Y:S01]  /*0720*/  S2UR UR12, SR_CgaCtaId ;  /* 0x00000000000c79c3 */ /* 0x000e220000008800 */
[----:B------:R-:W-:Y:S01]  /*0730*/  UMOV UR6, 0x400 ;  /* 0x0000040000067882 */ /* 0x000fe20000000000 */
[----:B------:R-:W-:Y:S01]  /*0740*/  IADD3 R5, PT, PT, R2, UR5, RZ ;  /* 0x0000000502057c10 */ /* 0x000fe2000fffe0ff */
[----:B------:R-:W-:-:S02]  /*0750*/  UIADD3 UR5, UPT, UPT, UR5, 0x8, URZ ;  /* 0x0000000805057890 */ /* 0x000fc4000fffe0ff */
[----:B0-----:R-:W-:-:S06]  /*0760*/  ULEA UR6, UR12, UR6, 0x18 ;  /* 0x000000060c067291 */ /* 0x001fcc000f8ec0ff */
[----:B------:R-:W-:-:S05]  /*0770*/  LEA R14, R5, UR6, 0x2 ;  /* 0x00000006050e7c11 */ /* 0x000fca000f8e10ff */
[----:B--2---:R0:W-:Y:S04]  /*0780*/  STS [R14], R3 ;  /* 0x000000030e007388 */ /* 0x0041e80000000800 */
[----:B---3--:R0:W-:Y:S04]  /*0790*/  STS [R14+0x4], R7 ;  /* 0x000004070e007388 */ /* 0x0081e80000000800 */
[----:B----4-:R0:W-:Y:S04]  /*07a0*/  STS [R14+0x8], R9 ;  /* 0x000008090e007388 */ /* 0x0101e80000000800 */
[----:B-----5:R0:W-:Y:S04]  /*07b0*/  STS [R14+0xc], R11 ;  /* 0x00000c0b0e007388 */ /* 0x0201e80000000800 */
[----:B------:R0:W-:Y:S04]  /*07c0*/  STS [R14+0x10], R15 ;  /* 0x0000100f0e007388 */ /* 0x0001e80000000800 */
[----:B------:R0:W-:Y:S04]  /*07d0*/  STS [R14+0x14], R17 ;  /* 0x000014110e007388 */ /* 0x0001e80000000800 */
[----:B------:R0:W-:Y:S04]  /*07e0*/  STS [R14+0x18], R19 ;  /* 0x000018130e007388 */ /* 0x0001e80000000800 */
[----:B------:R0:W-:Y:S02]  /*07f0*/  STS [R14+0x1c], R21 ;  /* 0x00001c150e007388 */ /* 0x0001e40000000800 */
.L_x_3:
[----:B------:R-:W-:Y:S05]  /*0800*/  BRA.U !UP2, `(.L_x_0) ;  /* 0x000000010a9c7547 */ /* 0x000fea000b800000 */
[----:B------:R-:W-:Y:S02]  /*0810*/  UISETP.GE.U32.AND UP1, UPT, UR22, 0x3, UPT ;  /* 0x000000031600788c */ /* 0x000fe4000bf26070 */
[----:B------:R-:W-:-:S07]  /*0820*/  UISETP.NE.AND UP2, UPT, UR19, URZ, UPT ;  /* 0x000000ff1300728c */ /* 0x000fce000bf45270 */
[----:B------:R-:W-:Y:S05]  /*0830*/  BRA.U !UP1, `(.L_x_4) ;  /* 0x0000000109447547 */ /* 0x000fea000b800000 */
[----:B------:R-:W1:Y:S01]  /*0840*/  LDC.64 R12, c[0x0][0x380] ;  /* 0x0000e000ff0c7b82 */ /* 0x000e620000000a00 */
[----:B0-----:R-:W-:-:S05]  /*0850*/  IADD3 R3, PT, PT, R0, UR5, RZ ;  /* 0x0000000500037c10 */ /* 0x001fca000fffe0ff */
[----:B-1----:R-:W-:-:S05]  /*0860*/  IMAD.WIDE R12, R3, 0x4, R12 ;  /* 0x00000004030c7825 */ /* 0x002fca00078e020c */
[----:B------:R-:W2:Y:S04]  /*0870*/  LDG.E R3, desc[UR14][R12.64] ;  /* 0x0000000e0c037981 */ /* 0x000ea8000c1e1900 */
[----:B------:R-:W3:Y:S04]  /*0880*/  LDG.E R7, desc[UR14][R12.64+0x4] ;  /* 0x0000040e0c077981 */ /* 0x000ee8000c1e1900 */
[----:B------:R-:W4:Y:S04]  /*0890*/  LDG.E R9, desc[UR14][R12.64+0x8] ;  /* 0x0000080e0c097981 */ /* 0x000f28000c1e1900 */
        /* <DEDUP_REMOVED lines=10> */
[----:B-----5:R1:W-:Y:S02]  /*0940*/  STS [R14+0xc], R11 ;  /* 0x00000c0b0e007388 */ /* 0x0203e40000000800 */
.L_x_4:
[----:B------:R-:W-:Y:S05]  /*0950*/  BRA.U !UP2, `(.L_x_0) ;  /* 0x000000010a487547 */ /* 0x000fea000b800000 */
[----:B------:R-:W2:Y:S01]  /*0960*/  LDC.64 R12, c[0x0][0x380] ;  /* 0x0000e000ff0c7b82 */ /* 0x000ea20000000a00 */
[----:B01----:R-:W-:-:S05]  /*0970*/  IADD3 R3, PT, PT, R0, UR5, RZ ;  /* 0x0000000500037c10 */ /* 0x003fca000fffe0ff */
[----:B--2---:R-:W-:-:S05]  /*0980*/  IMAD.WIDE R12, R3, 0x4, R12 ;  /* 0x00000004030c7825 */ /* 0x004fca00078e020c */
[----:B------:R-:W2:Y:S01]  /*0990*/  LDG.E R0, desc[UR14][R12.64] ;  /* 0x0000000e0c007981 */ /* 0x000ea2000c1e1900 */
[----:B------:R-:W0:Y:S01]  /*09a0*/  S2UR UR12, SR_CgaCtaId ;  /* 0x00000000000c79c3 */ /* 0x000e220000008800 */
[----:B------:R-:W-:Y:S01]  /*09b0*/  UMOV UR6, 0x400 ;  /* 0x0000040000067882 */ /* 0x000fe20000000000 */
[----:B------:R-:W-:Y:S01]  /*09c0*/  IADD3 R3, PT, PT, R2, UR5, RZ ;  /* 0x0000000502037c10 */ /* 0x000fe2000fffe0ff */
[----:B------:R-:W-:Y:S02]  /*09d0*/  UISETP.NE.AND UP1, UPT, UR19, 0x1, UPT ;  /* 0x000000011300788c */ /* 0x000fe4000bf25270 */
[----:B0-----:R-:W-:-:S06]  /*09e0*/  ULEA UR6, UR12, UR6, 0x18 ;  /* 0x000000060c067291 */ /* 0x001fcc000f8ec0ff */
[----:B------:R-:W-:-:S05]  /*09f0*/  LEA R5, R3, UR6, 0x2 ;  /* 0x0000000603057c11 */ /* 0x000fca000f8e10ff */
[----:B--2---:R2:W-:Y:S01]  /*0a00*/  STS [R5], R0 ;  /* 0x0000000005007388 */ /* 0x0045e20000000800 */
[----:B------:R-:W-:Y:S05]  /*0a10*/  BRA.U !UP1, `(.L_x_0) ;  /* 0x0000000109187547 */ /* 0x000fea000b800000 */
[----:B------:R-:W-:Y:S01]  /*0a20*/  UISETP.NE.AND UP1, UPT, UR19, 0x2, UPT ;  /* 0x000000021300788c */ /* 0x000fe2000bf25270 */
[----:B--2---:R-:W2:Y:S05]  /*0a30*/  LDG.E R0, desc[UR14][R12.64+0x4] ;  /* 0x0000040e0c007981 */ /* 0x004eaa000c1e1900 */
[----:B------:R-:W-:-:S13]  /*0a40*/  PLOP3.LUT P0, PT, PT, PT, UP1, 0x80, 0x8 ;  /* 0x000000000008781c */ /* 0x000fda0003f0f018 */
[----:B------:R-:W3:Y:S04]  /*0a50*/  @P0 LDG.E R3, desc[UR14][R12.64+0x8] ;  /* 0x0000080e0c030981 */ /* 0x000ee8000c1e1900 */
[----:B--2---:R4:W-:Y:S04]  /*0a60*/  STS [R5+0x4], R0 ;  /* 0x0000040005007388 */ /* 0x0049e80000000800 */
[----:B---3--:R4:W-:Y:S02]  /*0a70*/  @P0 STS [R5+0x8], R3 ;  /* 0x0000080305000388 */ /* 0x0089e40000000800 */
.L_x_0:
[----:B------:R-:W3:Y:S01]  /*0a80*/  LDCU UR5, c[0x0][0x3a0] ;  /* 0x00007400ff0577ac */ /* 0x000ee20008000800 */
[----:B------:R-:W-:Y:S01]  /*0a90*/  HFMA2 R29, -RZ, RZ, 0, 0 ;  /* 0x00000000ff1d7431 */ /* 0x000fe200000001ff */
[----:B------:R-:W-:Y:S01]  /*0aa0*/  MOV R12, 0xff800000 ;  /* 0xff800000000c7802 */ /* 0x000fe20000000f00 */
[----:B---3--:R-:W-:-:S09]  /*0ab0*/  UISETP.GE.AND UP1, UPT, UR5, URZ, UPT ;  /* 0x000000ff0500728c */ /* 0x008fd2000bf26270 */
[----:B------:R-:W-:Y:S05]  /*0ac0*/  BRA.U !UP1, `(.L_x_5) ;  /* 0x0000001d09587547 */ /* 0x000fea000b800000 */
[----:B01--4-:R-:W-:Y:S01]  /*0ad0*/  MOV R3, UR4 ;  /* 0x0000000400037c02 */ /* 0x013fe20008000f00 */
[----:B------:R-:W-:Y:S01]  /*0ae0*/  UMOV UR5, URZ ;  /* 0x000000ff00057c82 */ /* 0x000fe20008000000 */
[----:B------:R-:W-:Y:S02]  /*0af0*/  MOV R12, 0xff800000 ;  /* 0xff800000000c7802 */ /* 0x000fe40000000f00 */
[----:B------:R-:W-:Y:S01]  /*0b00*/  MOV R29, RZ ;  /* 0x000000ff001d7202 */ /* 0x000fe20000000f00 */
[----:B------:R-:W-:-:S07]  /*0b10*/  IMAD R14, R3, UR8, R6 ;  /* 0x00000008030e7c24 */ /* 0x000fce000f8e0206 */
.L_x_33:
[----:B------:R-:W-:Y:S01]  /*0b20*/  BAR.SYNC.DEFER_BLOCKING 0x0 ;  /* 0x0000000000007b1d */ /* 0x000fe20000010000 */
[----:B01234-:R-:W-:-:S05]  /*0b30*/  MOV R3, R12 ;  /* 0x0000000c00037202 */ /* 0x01ffca0000000f00 */
[----:B------:R-:W-:Y:S05]  /*0b40*/  BRA.U !UP0, `(.L_x_6) ;  /* 0x0000000508cc7547 */ /* 0x000fea000b800000 */
[----:B------:R-:W-:Y:S01]  /*0b50*/  UISETP.GE.U32.AND UP1, UPT, UR16, 0x7, UPT ;  /* 0x000000071000788c */ /* 0x000fe2000bf26070 */
[----:B--2---:R-:W-:Y:S01]  /*0b60*/  MOV R5, UR5 ;  /* 0x0000000500057c02 */ /* 0x004fe20008000f00 */
[----:B------:R-:W-:-:S04]  /*0b70*/  UMOV UR6, URZ ;  /* 0x000000ff00067c82 */ /* 0x000fc80008000000 */
[----:B------:R-:W-:-:S03]  /*0b80*/  IMAD R0, R5, UR8, R6 ;  /* 0x0000000805007c24 */ /* 0x000fc6000f8e0206 */
[----:B------:R-:W-:Y:S05]  /*0b90*/  BRA.U !UP1, `(.L_x_7) ;  /* 0x0000000109b47547 */ /* 0x000fea000b800000 */
[----:B------:R-:W-:-:S05]  /*0ba0*/  UMOV UR6, URZ ;  /* 0x000000ff00067c82 */ /* 0x000fca0008000000 */
.L_x_8:
[----:B0-----:R-:W0:Y:S01]  /*0bb0*/  LDC.64 R18, c[0x0][0x388] ;  /* 0x0000e200ff127b82 */ /* 0x001e220000000a00 */
[----:B------:R-:W-:-:S07]  /*0bc0*/  IADD3 R5, PT, PT, R0, UR6, RZ ;  /* 0x0000000600057c10 */ /* 0x000fce000fffe0ff */
[----:B------:R-:W1:Y:S01]  /*0bd0*/  LDC.64 R16, c[0x0][0x390] ;  /* 0x0000e400ff107b82 */ /* 0x000e620000000a00 */
[----:B0-----:R-:W-:-:S05]  /*0be0*/  IMAD.WIDE R18, R5, 0x4, R18 ;  /* 0x0000000405127825 */ /* 0x001fca00078e0212 */
[----:B------:R-:W2:Y:S01]  /*0bf0*/  LDG.E R13, desc[UR14][R18.64] ;  /* 0x0000000e120d7981 */ /* 0x000ea2000c1e1900 */
[----:B-1----:R-:W-:Y:S01]  /*0c00*/  IMAD.WIDE R16, R5, 0x4, R16 ;  /* 0x0000000405107825 */ /* 0x002fe200078e0210 */
[----:B------:R-:W-:Y:S02]  /*0c10*/  IADD3 R7, PT, PT, R2, UR6, RZ ;  /* 0x0000000602077c10 */ /* 0x000fe4000fffe0ff */
[----:B------:R-:W3:Y:S04]  /*0c20*/  LDG.E R21, desc[UR14][R18.64+0x4] ;  /* 0x0000040e12157981 */ /* 0x000ee8000c1e1900 */
[----:B------:R-:W4:Y:S01]  /*0c30*/  LDG.E R15, desc[UR14][R16.64] ;  /* 0x0000000e100f7981 */ /* 0x000f22000c1e1900 */
[----:B------:R-:W-:-:S03]  /*0c40*/  LEA R5, R7, UR11, 0x2 ;  /* 0x0000000b07057c11 */ /* 0x000fc6000f8e10ff */
[----:B------:R-:W5:Y:S01]  /*0c50*/  LDG.E R11, desc[UR14][R16.64+0x4] ;  /* 0x0000040e100b7981 */ /* 0x000f62000c1e1900 */
[----:B------:R-:W-:-:S03]  /*0c60*/  LEA R7, R7, UR21, 0x2 ;  /* 0x0000001507077c11 */ /* 0x000fc6000f8e10ff */
        /* <DEDUP_REMOVED lines=10> */
[----:B--2---:R0:W-:Y:S04]  /*0d10*/  STS [R5], R13 ;  /* 0x0000000d05007388 */ /* 0x0041e80000000800 */
[----:B----4-:R1:W-:Y:S04]  /*0d20*/  STS [R7], R15 ;  /* 0x0000000f07007388 */ /* 0x0103e80000000800 */
[----:B0-----:R-:W2:Y:S04]  /*0d30*/  LDG.E R13, desc[UR14][R16.64+0x14] ;  /* 0x0000140e100d7981 */ /* 0x001ea8000c1e1900 */
[----:B-1----:R-:W4:Y:S04]  /*0d40*/  LDG.E R15, desc[UR14][R16.64+0x18] ;  /* 0x0000180e100f7981 */ /* 0x002f28000c1e1900 */
[----:B---3--:R0:W-:Y:S04]  /*0d50*/  STS [R5+0x4], R21 ;  /* 0x0000041505007388 */ /* 0x0081e80000000800 */
[----:B-----5:R0:W-:Y:S04]  /*0d60*/  STS [R7+0x4], R11 ;  /* 0x0000040b07007388 */ /* 0x0201e80000000800 */
[----:B------:R0:W-:Y:S04]  /*0d70*/  STS [R5+0x8], R28 ;  /* 0x0000081c05007388 */ /* 0x0001e80000000800 */
[----:B------:R0:W-:Y:S04]  /*0d80*/  STS [R7+0x8], R23 ;  /* 0x0000081707007388 */ /* 0x0001e80000000800 */
[----:B------:R0:W-:Y:S04]  /*0d90*/  STS [R5+0xc], R26 ;  /* 0x00000c1a05007388 */ /* 0x0001e80000000800 */
[----:B------:R0:W-:Y:S04]  /*0da0*/  STS [R7+0xc], R25 ;  /* 0x00000c1907007388 */ /* 0x0001e80000000800 */
[----:B------:R0:W-:Y:S04]  /*0db0*/  STS [R5+0x10], R24 ;  /* 0x0000101805007388 */ /* 0x0001e80000000800 */
[----:B------:R0:W-:Y:S04]  /*0dc0*/  STS [R7+0x10], R27 ;  /* 0x0000101b07007388 */ /* 0x0001e80000000800 */
[----:B------:R0:W-:Y:S01]  /*0dd0*/  STS [R5+0x14], R22 ;  /* 0x0000141605007388 */ /* 0x0001e20000000800 */
[----:B------:R-:W-:-:S04]  /*0de0*/  UIADD3 UR6, UPT, UPT, UR6, 0x8, URZ ;  /* 0x0000000806067890 */ /* 0x000fc8000fffe0ff */
[----:B------:R-:W-:Y:S01]  /*0df0*/  UISETP.NE.AND UP1, UPT, UR6, UR10, UPT ;  /* 0x0000000a0600728c */ /* 0x000fe2000bf25270 */
[----:B--2---:R0:W-:Y:S04]  /*0e00*/  STS [R7+0x14], R13 ;  /* 0x0000140d07007388 */ /* 0x0041e80000000800 */
[----:B------:R0:W-:Y:S04]  /*0e10*/  STS [R5+0x18], R20 ;  /* 0x0000181405007388 */ /* 0x0001e80000000800 */
[----:B----4-:R0:W-:Y:S04]  /*0e20*/  STS [R7+0x18], R15 ;  /* 0x0000180f07007388 */ /* 0x0101e80000000800 */
[----:B------:R0:W-:Y:S04]  /*0e30*/  STS [R5+0x1c], R9 ;  /* 0x00001c0905007388 */ /* 0x0001e80000000800 */
[----:B------:R0:W-:Y:S01]  /*0e40*/  STS [R7+0x1c], R18 ;  /* 0x00001c1207007388 */ /* 0x0001e20000000800 */
[----:B------:R-:W-:Y:S05]  /*0e50*/  BRA.U UP1, `(.L_x_8) ;  /* 0xfffffffd01547547 */ /* 0x000fea000b83ffff */
[----:B------:R-:W-:-:S05]  /*0e60*/  UMOV UR6, UR10 ;  /* 0x0000000a00067c82 */ /* 0x000fca0008000000 */
.L_x_7:
[----:B------:R-:W-:-:S09]  /*0e70*/  UISETP.NE.AND UP1, UPT, UR18, URZ, UPT ;  /* 0x000000ff1200728c */ /* 0x000fd2000bf25270 */
[----:B------:R-:W-:Y:S05]  /*0e80*/  BRA.U !UP1, `(.L_x_6) ;  /* 0x0000000109fc7547 */ /* 0x000fea000b800000 */
[----:B------:R-:W-:Y:S02]  /*0e90*/  UISETP.GE.U32.AND UP1, UPT, UR22, 0x3, UPT ;  /* 0x000000031600788c */ /* 0x000fe4000bf26070 */
[----:B------:R-:W-:-:S07]  /*0ea0*/  UISETP.NE.AND UP2, UPT, UR19, URZ, UPT ;  /* 0x000000ff1300728c */ /* 0x000fce000bf45270 */
[----:B------:R-:W-:Y:S05]  /*0eb0*/  BRA.U !UP1, `(.L_x_9) ;  /* 0x0000000109647547 */ /* 0x000fea000b800000 */
[----:B------:R-:W1:Y:S01]  /*0ec0*/  LDC.64 R16, c[0x0][0x388] ;  /* 0x0000e200ff107b82 */ /* 0x000e620000000a00 */
[----:B0-----:R-:W-:-:S07]  /*0ed0*/  IADD3 R5, PT, PT, R0, UR6, RZ ;  /* 0x0000000600057c10 */ /* 0x001fce000fffe0ff */
[----:B------:R-:W0:Y:S01]  /*0ee0*/  LDC.64 R18, c[0x0][0x390] ;  /* 0x0000e400ff127b82 */ /* 0x000e220000000a00 */
[----:B-1----:R-:W-:-:S05]  /*0ef0*/  IMAD.WIDE R16, R5, 0x4, R16 ;  /* 0x0000000405107825 */ /* 0x002fca00078e0210 */
[----:B------:R-:W2:Y:S01]  /*0f00*/  LDG.E R11, desc[UR14][R16.64+0x4] ;  /* 0x0000040e100b7981 */ /* 0x000ea2000c1e1900 */
[----:B0-----:R-:W-:-:S03]  /*0f10*/  IMAD.WIDE R18, R5, 0x4, R18 ;  /* 0x0000000405127825 */ /* 0x001fc600078e0212 */
[----:B------:R-:W3:Y:S04]  /*0f20*/  LDG.E R15, desc[UR14][R16.64+0x8] ;  /* 0x0000080e100f7981 */ /* 0x000ee8000c1e1900 */
[----:B------:R-:W4:Y:S04]  /*0f30*/  LDG.E R5, desc[UR14][R16.64] ;  /* 0x0000000e10057981 */ /* 0x000f28000c1e1900 */
[----:B------:R-:W5:Y:S04]  /*0f40*/  LDG.E R9, desc[UR14][R18.64] ;  /* 0x0000000e12097981 */ /* 0x000f68000c1e1900 */
[----:B------:R-:W3:Y:S04]  /*0f50*/  LDG.E R13, desc[UR14][R18.64+0x4] ;  /* 0x0000040e120d7981 */ /* 0x000ee8000c1e1900 */
[----:B------:R-:W3:Y:S04]  /*0f60*/  LDG.E R21, desc[UR14][R18.64+0x8] ;  /* 0x0000080e12157981 */ /* 0x000ee8000c1e1900 */
[----:B------:R-:W3:Y:S04]  /*0f70*/  LDG.E R23, desc[UR14][R16.64+0xc] ;  /* 0x00000c0e10177981 */ /* 0x000ee8000c1e1900 */
[----:B------:R-:W3:Y:S01]  /*0f80*/  LDG.E R25, desc[UR14][R18.64+0xc] ;  /* 0x00000c0e12197981 */ /* 0x000ee2000c1e1900 */
[----:B------:R-:W-:-:S04]  /*0f90*/  IADD3 R7, PT, PT, R2, UR6, RZ ;  /* 0x0000000602077c10 */ /* 0x000fc8000fffe0ff */
[C---:B------:R-:W-:Y:S02]  /*0fa0*/  LEA R20, R7.reuse, UR11, 0x2 ;  /* 0x0000000b07147c11 */ /* 0x040fe4000f8e10ff */
[----:B------:R-:W-:Y:S01]  /*0fb0*/  LEA R22, R7, UR21, 0x2 ;  /* 0x0000001507167c11 */ /* 0x000fe2000f8e10ff */
[----:B------:R-:W-:Y:S02]  /*0fc0*/  UIADD3 UR6, UPT, UPT, UR6, 0x4, URZ ;  /* 0x0000000406067890 */ /* 0x000fe4000fffe0ff */
[----:B----4-:R1:W-:Y:S04]  /*0fd0*/  STS [R20], R5 ;  /* 0x0000000514007388 */ /* 0x0103e80000000800 */
[----:B-----5:R1:W-:Y:S04]  /*0fe0*/  STS [R22], R9 ;  /* 0x0000000916007388 */ /* 0x0203e80000000800 */
[----:B--2---:R1:W-:Y:S04]  /*0ff0*/  STS [R20+0x4], R11 ;  /* 0x0000040b14007388 */ /* 0x0043e80000000800 */
[----:B---3--:R1:W-:Y:S04]  /*1000*/  STS [R22+0x4], R13 ;  /* 0x0000040d16007388 */ /* 0x0083e80000000800 */
[----:B------:R1:W-:Y:S04]  /*1010*/  STS [R20+0x8], R15 ;  /* 0x0000080f14007388 */ /* 0x0003e80000000800 */
[----:B------:R1:W-:Y:S04]  /*1020*/  STS [R22+0x8], R21 ;  /* 0x0000081516007388 */ /* 0x0003e80000000800 */
[----:B------:R1:W-:Y:S04]  /*1030*/  STS [R20+0xc], R23 ;  /* 0x00000c1714007388 */ /* 0x0003e80000000800 */
[----:B------:R1:W-:Y:S02]  /*1040*/  STS [R22+0xc], R25 ;  /* 0x00000c1916007388 */ /* 0x0003e40000000800 */
.L_x_9:
[----:B------:R-:W-:Y:S05]  /*1050*/  BRA.U !UP2, `(.L_x_6) ;  /* 0x000000010a887547 */ /* 0x000fea000b800000 */
[----:B------:R-:W-:Y:S01]  /*1060*/  ISETP.NE.AND P0, PT, RZ, UR20, PT ;  /* 0x00000014ff007c0c */ /* 0x000fe2000bf05270 */
[----:B------:R-:W-:Y:S01]  /*1070*/  UISETP.NE.AND UP1, UPT, UR19, 0x1, UPT ;  /* 0x000000011300788c */ /* 0x000fe2000bf25270 */
[----:B------:R-:W-:Y:S01]  /*1080*/  HFMA2 R17, -RZ, RZ, 0, 2.384185791015625e-07 ;  /* 0x00000004ff117431 */ /* 0x000fe200000001ff */
[----:B01----:R-:W-:-:S04]  /*1090*/  MOV R21, 0x4 ;  /* 0x0000000400157802 */ /* 0x003fc80000000f00 */
[----:B------:R-:W-:-:S05]  /*10a0*/  PLOP3.LUT P1, PT, PT, PT, UP1, 0x80, 0x8 ;  /* 0x000000000008781c */ /* 0x000fca0003f2f018 */
[----:B------:R-:W0:Y:S01]  /*10b0*/  @UP1 LDCU.64 UR12, c[0x0][0x388] ;  /* 0x00007100ff0c17ac */ /* 0x000e220008000a00 */
[----:B------:R-:W1:Y:S01]  /*10c0*/  @P0 LDC.64 R22, c[0x0][0x388] ;  /* 0x0000e200ff160b82 */ /* 0x000e620000000a00 */
[----:B------:R-:W2:Y:S06]  /*10d0*/  @UP1 LDCU.64 UR24, c[0x0][0x390] ;  /* 0x00007200ff1817ac */ /* 0x000eac0008000a00 */
[----:B------:R-:W-:Y:S01]  /*10e0*/  @P1 IADD3 R20, PT, PT, R0, UR6, RZ ;  /* 0x0000000600141c10 */ /* 0x000fe2000fffe0ff */
[----:B------:R-:W3:Y:S01]  /*10f0*/  @P0 LDC.64 R18, c[0x0][0x390] ;  /* 0x0000e400ff120b82 */ /* 0x000ee20000000a00 */
[----:B------:R-:W-:Y:S01]  /*1100*/  @P1 IADD3 R5, PT, PT, R2, UR6, RZ ;  /* 0x0000000602051c10 */ /* 0x000fe2000fffe0ff */
[----:B------:R-:W-:-:S06]  /*1110*/  @UP1 UIADD3 UR6, UPT, UPT, UR6, 0x2, URZ ;  /* 0x0000000206061890 */ /* 0x000fcc000fffe0ff */
[----:B------:R-:W-:Y:S01]  /*1120*/  @P0 IADD3 R7, PT, PT, R0, UR6, RZ ;  /* 0x0000000600070c10 */ /* 0x000fe2000fffe0ff */
[----:B0-----:R-:W-:-:S04]  /*1130*/  @P1 IMAD.WIDE R16, R20, R17, UR12 ;  /* 0x0000000c14101e25 */ /* 0x001fc8000f8e0211 */
[----:B--2---:R-:W-:Y:S01]  /*1140*/  @P1 IMAD.WIDE R20, R20, R21, UR24 ;  /* 0x0000001814141e25 */ /* 0x004fe2000f8e0215 */
[----:B------:R-:W2:Y:S03]  /*1150*/  @P1 LDG.E R0, desc[UR14][R16.64] ;  /* 0x0000000e10001981 */ /* 0x000ea6000c1e1900 */
[C---:B-1----:R-:W-:Y:S01]  /*1160*/  @P0 IMAD.WIDE R22, R7.reuse, 0x4, R22 ;  /* 0x0000000407160825 */ /* 0x042fe200078e0216 */
[----:B------:R-:W4:Y:S04]  /*1170*/  @P1 LDG.E R11, desc[UR14][R20.64] ;  /* 0x0000000e140b1981 */ /* 0x000f28000c1e1900 */
[----:B------:R-:W5:Y:S01]  /*1180*/  @P1 LDG.E R26, desc[UR14][R16.64+0x4] ;  /* 0x0000040e101a1981 */ /* 0x000f62000c1e1900 */
[----:B---3--:R-:W-:-:S03]  /*1190*/  @P0 IMAD.WIDE R18, R7, 0x4, R18 ;  /* 0x0000000407120825 */ /* 0x008fc600078e0212 */
[----:B------:R-:W3:Y:S04]  /*11a0*/  @P1 LDG.E R13, desc[UR14][R20.64+0x4] ;  /* 0x0000040e140d1981 */ /* 0x000ee8000c1e1900 */
[----:B------:R-:W3:Y:S04]  /*11b0*/  @P0 LDG.E R22, desc[UR14][R22.64] ;  /* 0x0000000e16160981 */ /* 0x000ee8000c1e1900 */
[----:B------:R-:W3:Y:S01]  /*11c0*/  @P0 LDG.E R18, desc[UR14][R18.64] ;  /* 0x0000000e12120981 */ /* 0x000ee2000c1e1900 */
[----:B------:R-:W-:Y:S02]  /*11d0*/  @P1 LEA R9, R5, UR11, 0x2 ;  /* 0x0000000b05091c11 */ /* 0x000fe4000f8e10ff */
[----:B------:R-:W-:-:S02]  /*11e0*/  @P0 IADD3 R7, PT, PT, R2, UR6, RZ ;  /* 0x0000000602070c10 */ /* 0x000fc4000fffe0ff */
[----:B------:R-:W-:Y:S02]  /*11f0*/  @P1 LEA R24, R5, UR21, 0x2 ;  /* 0x0000001505181c11 */ /* 0x000fe4000f8e10ff */
[C---:B------:R-:W-:Y:S02]  /*1200*/  @P0 LEA R5, R7.reuse, UR11, 0x2 ;  /* 0x0000000b07050c11 */ /* 0x040fe4000f8e10ff */
[----:B------:R-:W-:Y:S01]  /*1210*/  @P0 LEA R7, R7, UR21, 0x2 ;  /* 0x0000001507070c11 */ /* 0x000fe2000f8e10ff */
[----:B--2---:R0:W-:Y:S04]  /*1220*/  @P1 STS [R9], R0 ;  /* 0x0000000009001388 */ /* 0x0041e80000000800 */
[----:B----4-:R0:W-:Y:S04]  /*1230*/  @P1 STS [R24], R11 ;  /* 0x0000000b18001388 */ /* 0x0101e80000000800 */
[----:B-----5:R0:W-:Y:S04]  /*1240*/  @P1 STS [R9+0x4], R26 ;  /* 0x0000041a09001388 */ /* 0x0201e80000000800 */
[----:B---3--:R0:W-:Y:S04]  /*1250*/  @P1 STS [R24+0x4], R13 ;  /* 0x0000040d18001388 */ /* 0x0081e80000000800 */
[----:B------:R0:W-:Y:S04]  /*1260*/  @P0 STS [R5], R22 ;  /* 0x0000001605000388 */ /* 0x0001e80000000800 */
[----:B------:R0:W-:Y:S02]  /*1270*/  @P0 STS [R7], R18 ;  /* 0x0000001207000388 */ /* 0x0001e40000000800 */
.L_x_6:
[----:B------:R-:W3:Y:S01]  /*1280*/  LDCU UR6, c[0x0][0x3a8] ;  /* 0x00007500ff0677ac */ /* 0x000ee20008000800 */
[----:B012---:R-:W-:Y:S01]  /*1290*/  MOV R5, 0xff800000 ;  /* 0xff80000000057802 */ /* 0x007fe20000000f00 */
[----:B---3--:R-:W-:Y:S01]  /*12a0*/  UISETP.GE.AND UP1, UPT, UR6, 0x1, UPT ;  /* 0x000000010600788c */ /* 0x008fe2000bf26270 */
[----:B------:R-:W-:Y:S08]  /*12b0*/  BAR.SYNC.DEFER_BLOCKING 0x0 ;  /* 0x0000000000007b1d */ /* 0x000ff00000010000 */
[----:B------:R-:W-:Y:S05]  /*12c0*/  BRA.U !UP1, `(.L_x_10) ;  /* 0x0000000909287547 */ /* 0x000fea000b800000 */
[----:B------:R-:W0:Y:S01]  /*12d0*/  LDCU UR6, c[0x0][0x39c] ;  /* 0x00007380ff0677ac */ /* 0x000e220008000800 */
[----:B------:R-:W-:Y:S01]  /*12e0*/  BSSY.RECONVERGENT B0, `(.L_x_10) ;  /* 0x0000088000007945 */ /* 0x000fe20003800200 */
[----:B------:R-:W-:Y:S01]  /*12f0*/  MOV R5, 0xff800000 ;  /* 0xff80000000057802 */ /* 0x000fe20000000f00 */
[----:B0-----:R-:W-:-:S09]  /*1300*/  UISETP.GT.AND UP2, UPT, UR6, URZ, UPT ;  /* 0x000000ff0600728c */ /* 0x001fd2000bf44270 */
[----:B------:R-:W-:Y:S05]  /*1310*/  BRA.U UP2, `(.L_x_11) ;  /* 0x0000000102407547 */ /* 0x000fea000b800000 */
[----:B------:R-:W0:Y:S01]  /*1320*/  LDC R16, c[0x0][0x3a8] ;  /* 0x0000ea00ff107b82 */ /* 0x000e220000000800 */
[----:B------:R-:W-:Y:S01]  /*1330*/  HFMA2 R7, -RZ, RZ, 0, 0 ;  /* 0x00000000ff077431 */ /* 0x000fe200000001ff */
[----:B------:R-:W1:Y:S06]  /*1340*/  LDCU UR6, c[0x0][0x398] ;  /* 0x00007300ff0677ac */ /* 0x000e6c0008000800 */
.L_x_13:
[----:B0-----:R-:W-:-:S05]  /*1350*/  IMAD R9, R16, UR5, R7 ;  /* 0x0000000510097c24 */ /* 0x001fca000f8e0207 */
[----:B------:R-:W-:-:S04]  /*1360*/  ISETP.GE.AND P0, PT, R10, R9, PT ;  /* 0x000000090a00720c */ /* 0x000fc80003f06270 */
[----:B-1----:R-:W-:-:S13]  /*1370*/  ISETP.GE.OR P0, PT, R9, UR6, !P0 ;  /* 0x0000000609007c0c */ /* 0x002fda000c706670 */
[----:B------:R-:W-:Y:S05]  /*1380*/  @P0 BRA `(.L_x_12) ;  /* 0x0000000400f40947 */ /* 0x000fea0003800000 */
[-C--:B------:R-:W-:Y:S01]  /*1390*/  IMAD R0, R8, R16.reuse, R7 ;  /* 0x0000001008007224 */ /* 0x080fe200078e0207 */
[----:B------:R-:W-:Y:S02]  /*13a0*/  IADD3 R7, PT, PT, R7, 0x1, RZ ;  /* 0x0000000107077810 */ /* 0x000fe40007ffe0ff */
[-C--:B------:R-:W-:Y:S02]  /*13b0*/  FSETP.GT.AND P0, PT, R4, R5.reuse, PT ;  /* 0x000000050400720b */ /* 0x080fe40003f04000 */
[----:B------:R-:W-:Y:S02]  /*13c0*/  LEA R9, R0, UR23, 0x2 ;  /* 0x0000001700097c11 */ /* 0x000fe4000f8e10ff */
[----:B------:R-:W-:Y:S02]  /*13d0*/  ISETP.NE.AND P1, PT, R7, R16, PT ;  /* 0x000000100700720c */ /* 0x000fe40003f25270 */
[----:B------:R-:W-:Y:S01]  /*13e0*/  FSEL R5, R4, R5, P0 ;  /* 0x0000000504057208 */ /* 0x000fe20000000000 */
[----:B------:R2:W-:Y:S10]  /*13f0*/  STS [R9], R4 ;  /* 0x0000000409007388 */ /* 0x0005f40000000800 */
[----:B--2---:R-:W-:Y:S05]  /*1400*/  @P1 BRA `(.L_x_13) ;  /* 0xfffffffc00d01947 */ /* 0x004fea000383ffff */
[----:B------:R-:W-:Y:S05]  /*1410*/  BRA `(.L_x_12) ;  /* 0x0000000400d07947 */ /* 0x000fea0003800000 */
.L_x_11:
[----:B------:R-:W-:-:S07]  /*1420*/  MOV R7, RZ ;  /* 0x000000ff00077202 */ /* 0x000fce0000000f00 */
.L_x_19:
[----:B0-----:R-:W0:Y:S01]  /*1430*/  LDC R0, c[0x0][0x3a8] ;  /* 0x0000ea00ff007b82 */ /* 0x001e220000000800 */
[----:B------:R-:W1:Y:S01]  /*1440*/  LDCU UR6, c[0x0][0x398] ;  /* 0x00007300ff0677ac */ /* 0x000e620008000800 */
[----:B0-----:R-:W-:-:S05]  /*1450*/  IMAD R9, R0, UR5, R7 ;  /* 0x0000000500097c24 */ /* 0x001fca000f8e0207 */
[----:B------:R-:W-:-:S04]  /*1460*/  ISETP.GE.AND P0, PT, R10, R9, PT ;  /* 0x000000090a00720c */ /* 0x000fc80003f06270 */
[----:B-1----:R-:W-:-:S13]  /*1470*/  ISETP.GE.OR P0, PT, R9, UR6, !P0 ;  /* 0x0000000609007c0c */ /* 0x002fda000c706670 */
[----:B------:R-:W-:Y:S05]  /*1480*/  @P0 BRA `(.L_x_12) ;  /* 0x0000000400b40947 */ /* 0x000fea0003800000 */
[----:B------:R-:W-:Y:S01]  /*1490*/  UISETP.GE.U32.AND UP2, UPT, UR16, 0x7, UPT ;  /* 0x000000071000788c */ /* 0x000fe2000bf46070 */
[----:B------:R-:W-:Y:S01]  /*14a0*/  HFMA2 R23, -RZ, RZ, 0, 0 ;  /* 0x00000000ff177431 */ /* 0x000fe200000001ff */
[----:B------:R-:W-:-:S07]  /*14b0*/  MOV R9, RZ ;  /* 0x000000ff00097202 */ /* 0x000fce0000000f00 */
[----:B------:R-:W-:Y:S05]  /*14c0*/  BRA.U !UP2, `(.L_x_14) ;  /* 0x000000010a987547 */ /* 0x000fea000b800000 */
[----:B------:R-:W0:Y:S01]  /*14d0*/  S2UR UR12, SR_CgaCtaId ;  /* 0x00000000000c79c3 */ /* 0x000e220000008800 */
[----:B------:R-:W-:Y:S01]  /*14e0*/  UMOV UR6, 0x400 ;  /* 0x0000040000067882 */ /* 0x000fe20000000000 */
[----:B------:R-:W-:-:S06]  /*14f0*/  MOV R23, RZ ;  /* 0x000000ff00177202 */ /* 0x000fcc0000000f00 */
[----:B------:R-:W1:Y:S01]  /*1500*/  LDC R16, c[0x0][0x39c] ;  /* 0x0000e700ff107b82 */ /* 0x000e620000000800 */
[----:B0-----:R-:W-:-:S03]  /*1510*/  ULEA UR12, UR12, UR6, 0x18 ;  /* 0x000000060c0c7291 */ /* 0x001fc6000f8ec0ff */
[----:B------:R-:W-:-:S09]  /*1520*/  UMOV UR6, URZ ;  /* 0x000000ff00067c82 */ /* 0x000fd20008000000 */
.L_x_15:
[----:B-1----:R-:W-:Y:S01]  /*1530*/  IMAD R13, R7, R16, UR6 ;  /* 0x00000006070d7e24 */ /* 0x002fe2000f8e0210 */
[----:B------:R-:W-:Y:S01]  /*1540*/  IADD3 R15, PT, PT, R2, UR6, RZ ;  /* 0x00000006020f7c10 */ /* 0x000fe2000fffe0ff */
[----:B------:R-:W-:-:S03]  /*1550*/  UIADD3 UR6, UPT, UPT, UR6, 0x8, URZ ;  /* 0x0000000806067890 */ /* 0x000fc6000fffe0ff */
[----:B------:R-:W-:Y:S01]  /*1560*/  LEA R15, R15, UR12, 0x2 ;  /* 0x0000000c0f0f7c11 */ /* 0x000fe2000f8e10ff */
[----:B------:R-:W-:Y:S01]  /*1570*/  UISETP.NE.AND UP2, UPT, UR6, UR10, UPT ;  /* 0x0000000a0600728c */ /* 0x000fe2000bf45270 */
[----:B------:R-:W-:-:S03]  /*1580*/  LEA R13, R13, UR11, 0x2 ;  /* 0x0000000b0d0d7c11 */ /* 0x000fc6000f8e10ff */
[----:B------:R-:W-:Y:S04]  /*1590*/  LDS R22, [R15] ;  /* 0x000000000f167984 */ /* 0x000fe80000000800 */
[----:B------:R-:W0:Y:S04]  /*15a0*/  LDS R17, [R13] ;  /* 0x000000000d117984 */ /* 0x000e280000000800 */
[----:B------:R-:W-:Y:S04]  /*15b0*/  LDS R24, [R15+0x4] ;  /* 0x000004000f187984 */ /* 0x000fe80000000800 */
[----:B------:R-:W1:Y:S04]  /*15c0*/  LDS R19, [R13+0x4] ;  /* 0x000004000d137984 */ /* 0x000e680000000800 */
[----:B------:R-:W-:Y:S04]  /*15d0*/  LDS R9, [R15+0x8] ;  /* 0x000008000f097984 */ /* 0x000fe80000000800 */
[----:B------:R-:W2:Y:S04]  /*15e0*/  LDS R18, [R13+0x8] ;  /* 0x000008000d127984 */ /* 0x000ea80000000800 */
[----:B------:R-:W-:Y:S04]  /*15f0*/  LDS R11, [R15+0xc] ;  /* 0x00000c000f0b7984 */ /* 0x000fe80000000800 */
[----:B------:R-:W3:Y:S04]  /*1600*/  LDS R20, [R13+0xc] ;  /* 0x00000c000d147984 */ /* 0x000ee80000000800 */
[----:B------:R-:W-:Y:S04]  /*1610*/  LDS R21, [R15+0x14] ;  /* 0x000014000f157984 */ /* 0x000fe80000000800 */
[----:B------:R-:W-:Y:S04]  /*1620*/  LDS R26, [R13+0x14] ;  /* 0x000014000d1a7984 */ /* 0x000fe80000000800 */
[----:B------:R-:W-:Y:S01]  /*1630*/  LDS R28, [R13+0x1c] ;  /* 0x00001c000d1c7984 */ /* 0x000fe20000000800 */
[----:B0-----:R-:W-:-:S03]  /*1640*/  FFMA R23, R22, R17, R23 ;  /* 0x0000001116177223 */ /* 0x001fc60000000017 */
[----:B------:R-:W-:Y:S04]  /*1650*/  LDS R17, [R15+0x10] ;  /* 0x000010000f117984 */ /* 0x000fe80000000800 */
[----:B------:R-:W0:Y:S01]  /*1660*/  LDS R22, [R13+0x10] ;  /* 0x000010000d167984 */ /* 0x000e220000000800 */
[----:B-1----:R-:W-:-:S03]  /*1670*/  FFMA R25, R24, R19, R23 ;  /* 0x0000001318197223 */ /* 0x002fc60000000017 */
[----:B------:R-:W-:Y:S04]  /*1680*/  LDS R19, [R15+0x18] ;  /* 0x000018000f137984 */ /* 0x000fe80000000800 */
[----:B------:R-:W1:Y:S01]  /*1690*/  LDS R24, [R13+0x18] ;  /* 0x000018000d187984 */ /* 0x000e620000000800 */
[----:B--2---:R-:W-:-:S03]  /*16a0*/  FFMA R18, R9, R18, R25 ;  /* 0x0000001209127223 */ /* 0x004fc60000000019 */
[----:B------:R-:W2:Y:S01]  /*16b0*/  LDS R23, [R15+0x1c] ;  /* 0x00001c000f177984 */ /* 0x000ea20000000800 */
[----:B---3--:R-:W-:-:S04]  /*16c0*/  FFMA R18, R11, R20, R18 ;  /* 0x000000140b127223 */ /* 0x008fc80000000012 */
[----:B0-----:R-:W-:-:S04]  /*16d0*/  FFMA R18, R17, R22, R18 ;  /* 0x0000001611127223 */ /* 0x001fc80000000012 */
[----:B------:R-:W-:-:S04]  /*16e0*/  FFMA R18, R21, R26, R18 ;  /* 0x0000001a15127223 */ /* 0x000fc80000000012 */
[----:B-1----:R-:W-:-:S04]  /*16f0*/  FFMA R18, R19, R24, R18 ;  /* 0x0000001813127223 */ /* 0x002fc80000000012 */
[----:B--2---:R-:W-:Y:S01]  /*1700*/  FFMA R23, R23, R28, R18 ;  /* 0x0000001c17177223 */ /* 0x004fe20000000012 */
[----:B------:R-:W-:Y:S06]  /*1710*/  BRA.U UP2, `(.L_x_15) ;  /* 0xfffffffd02847547 */ /* 0x000fec000b83ffff */
[----:B------:R-:W-:-:S07]  /*1720*/  MOV R9, UR10 ;  /* 0x0000000a00097c02 */ /* 0x000fce0008000f00 */
.L_x_14:
[----:B------:R-:W-:-:S09]  /*1730*/  UISETP.NE.AND UP2, UPT, UR18, URZ, UPT ;  /* 0x000000ff1200728c */ /* 0x000fd2000bf45270 */
[----:B------:R-:W-:Y:S05]  /*1740*/  BRA.U !UP2, `(.L_x_16) ;  /* 0x000000010adc7547 */ /* 0x000fea000b800000 */
[----:B------:R-:W-:Y:S02]  /*1750*/  UISETP.GE.U32.AND UP2, UPT, UR22, 0x3, UPT ;  /* 0x000000031600788c */ /* 0x000fe4000bf46070 */
[----:B------:R-:W-:-:S07]  /*1760*/  UISETP.NE.AND UP3, UPT, UR19, URZ, UPT ;  /* 0x000000ff1300728c */ /* 0x000fce000bf65270 */
[----:B------:R-:W-:Y:S05]  /*1770*/  BRA.U !UP2, `(.L_x_17) ;  /* 0x000000010a547547 */ /* 0x000fea000b800000 */
[----:B------:R-:W0:Y:S01]  /*1780*/  S2UR UR12, SR_CgaCtaId ;  /* 0x00000000000c79c3 */ /* 0x000e220000008800 */
[----:B------:R-:W1:Y:S01]  /*1790*/  LDCU UR13, c[0x0][0x39c] ;  /* 0x00007380ff0d77ac */ /* 0x000e620008000800 */
[----:B------:R-:W-:Y:S01]  /*17a0*/  IADD3 R11, PT, PT, R2, R9, RZ ;  /* 0x00000009020b7210 */ /* 0x000fe20007ffe0ff */
[----:B------:R-:W-:Y:S01]  /*17b0*/  UMOV UR6, 0x400 ;  /* 0x0000040000067882 */ /* 0x000fe20000000000 */
[----:B-1----:R-:W-:Y:S01]  /*17c0*/  IMAD R13, R7, UR13, R9 ;  /* 0x0000000d070d7c24 */ /* 0x002fe2000f8e0209 */
[----:B------:R-:W-:Y:S01]  /*17d0*/  IADD3 R9, PT, PT, R9, 0x4, RZ ;  /* 0x0000000409097810 */ /* 0x000fe20007ffe0ff */
[----:B0-----:R-:W-:-:S03]  /*17e0*/  ULEA UR6, UR12, UR6, 0x18 ;  /* 0x000000060c067291 */ /* 0x001fc6000f8ec0ff */
[----:B------:R-:W-:-:S03]  /*17f0*/  LEA R13, R13, UR11, 0x2 ;  /* 0x0000000b0d0d7c11 */ /* 0x000fc6000f8e10ff */
[----:B------:R-:W-:Y:S02]  /*1800*/  LEA R11, R11, UR6, 0x2 ;  /* 0x000000060b0b7c11 */ /* 0x000fe4000f8e10ff */
[----:B------:R-:W-:Y:S04]  /*1810*/  LDS R15, [R13] ;  /* 0x000000000d0f7984 */ /* 0x000fe80000000800 */
[----:B------:R-:W0:Y:S04]  /*1820*/  LDS R16, [R11] ;  /* 0x000000000b107984 */ /* 0x000e280000000800 */
[----:B------:R-:W-:Y:S04]  /*1830*/  LDS R18, [R11+0x4] ;  /* 0x000004000b127984 */ /* 0x000fe80000000800 */
[----:B------:R-:W1:Y:S04]  /*1840*/  LDS R17, [R13+0x4] ;  /* 0x000004000d117984 */ /* 0x000e680000000800 */
[----:B------:R-:W-:Y:S04]  /*1850*/  LDS R20, [R11+0x8] ;  /* 0x000008000b147984 */ /* 0x000fe80000000800 */
[----:B------:R-:W2:Y:S04]  /*1860*/  LDS R19, [R13+0x8] ;  /* 0x000008000d137984 */ /* 0x000ea80000000800 */
[----:B------:R-:W-:Y:S04]  /*1870*/  LDS R22, [R11+0xc] ;  /* 0x00000c000b167984 */ /* 0x000fe80000000800 */
[----:B------:R-:W3:Y:S01]  /*1880*/  LDS R21, [R13+0xc] ;  /* 0x00000c000d157984 */ /* 0x000ee20000000800 */
[----:B0-----:R-:W-:-:S04]  /*1890*/  FFMA R15, R16, R15, R23 ;  /* 0x0000000f100f7223 */ /* 0x001fc80000000017 */
[----:B-1----:R-:W-:-:S04]  /*18a0*/  FFMA R15, R18, R17, R15 ;  /* 0x00000011120f7223 */ /* 0x002fc8000000000f */
[----:B--2---:R-:W-:-:S04]  /*18b0*/  FFMA R15, R20, R19, R15 ;  /* 0x00000013140f7223 */ /* 0x004fc8000000000f */
[----:B---3--:R-:W-:-:S07]  /*18c0*/  FFMA R23, R22, R21, R15 ;  /* 0x0000001516177223 */ /* 0x008fce000000000f */
.L_x_17:
[----:B------:R-:W-:Y:S05]  /*18d0*/  BRA.U !UP3, `(.L_x_16) ;  /* 0x000000010b787547 */ /* 0x000fea000b800000 */
[----:B------:R-:W-:Y:S02]  /*18e0*/  UISETP.NE.AND UP2, UPT, UR19, 0x1, UPT ;  /* 0x000000011300788c */ /* 0x000fe4000bf45270 */
        /* <DEDUP_REMOVED lines=14> */
[----:B------:R-:W1:Y:S01]  /*19d0*/  LDS R17, [R13+0x4] ;  /* 0x000004000d117984 */ /* 0x000e620000000800 */
[----:B0-----:R-:W-:-:S04]  /*19e0*/  FFMA R15, R16, R15, R23 ;  /* 0x0000000f100f7223 */ /* 0x001fc80000000017 */
[----:B-1----:R-:W-:-:S07]  /*19f0*/  FFMA R23, R18, R17, R15 ;  /* 0x0000001112177223 */ /* 0x002fce000000000f */
.L_x_18:
[----:B------:R-:W-:Y:S05]  /*1a00*/  BRA.U !UP3, `(.L_x_16) ;  /* 0x000000010b2c7547 */ /* 0x000fea000b800000 */
[----:B------:R-:W0:Y:S01]  /*1a10*/  S2UR UR12, SR_CgaCtaId ;  /* 0x00000000000c79c3 */ /* 0x000e220000008800 */
[----:B------:R-:W1:Y:S01]  /*1a20*/  LDCU UR13, c[0x0][0x39c] ;  /* 0x00007380ff0d77ac */ /* 0x000e620008000800 */
[----:B------:R-:W-:Y:S01]  /*1a30*/  IADD3 R11, PT, PT, R2, R9, RZ ;  /* 0x00000009020b7210 */ /* 0x000fe20007ffe0ff */
[----:B------:R-:W-:Y:S01]  /*1a40*/  UMOV UR6, 0x400 ;  /* 0x0000040000067882 */ /* 0x000fe20000000000 */
[----:B-1----:R-:W-:Y:S01]  /*1a50*/  IMAD R9, R7, UR13, R9 ;  /* 0x0000000d07097c24 */ /* 0x002fe2000f8e0209 */
[----:B0-----:R-:W-:-:S04]  /*1a60*/  ULEA UR6, UR12, UR6, 0x18 ;  /* 0x000000060c067291 */ /* 0x001fc8000f8ec0ff */
[----:B------:R-:W-:Y:S02]  /*1a70*/  LEA R9, R9, UR11, 0x2 ;  /* 0x0000000b09097c11 */ /* 0x000fe4000f8e10ff */
[----:B------:R-:W-:-:S04]  /*1a80*/  LEA R11, R11, UR6, 0x2 ;  /* 0x000000060b0b7c11 */ /* 0x000fc8000f8e10ff */
[----:B------:R-:W-:Y:S04]  /*1a90*/  LDS R9, [R9] ;  /* 0x0000000009097984 */ /* 0x000fe80000000800 */
[----:B------:R-:W0:Y:S02]  /*1aa0*/  LDS R16, [R11] ;  /* 0x000000000b107984 */ /* 0x000e240000000800 */
[----:B0-----:R-:W-:-:S07]  /*1ab0*/  FFMA R23, R16, R9, R23 ;  /* 0x0000000910177223 */ /* 0x001fce0000000017 */
.L_x_16:
[----:B------:R-:W0:Y:S01]  /*1ac0*/  LDCU UR6, c[0x0][0x3b0] ;  /* 0x00007600ff0677ac */ /* 0x000e220008000800 */
[----:B------:R-:W-:Y:S01]  /*1ad0*/  IMAD R9, R8, R0, R7 ;  /* 0x0000000008097224 */ /* 0x000fe200078e0207 */
[----:B------:R-:W-:-:S04]  /*1ae0*/  IADD3 R7, PT, PT, R7, 0x1, RZ ;  /* 0x0000000107077810 */ /* 0x000fc80007ffe0ff */
[----:B------:R-:W-:Y:S02]  /*1af0*/  LEA R9, R9, UR23, 0x2 ;  /* 0x0000001709097c11 */ /* 0x000fe4000f8e10ff */
[----:B------:R-:W-:Y:S01]  /*1b00*/  ISETP.NE.AND P1, PT, R7, R0, PT ;  /* 0x000000000700720c */ /* 0x000fe20003f25270 */
[----:B0-----:R-:W-:-:S05]  /*1b10*/  FMUL R16, R23, UR6 ;  /* 0x0000000617107c20 */ /* 0x001fca0008400000 */
[----:B------:R0:W-:Y:S01]  /*1b20*/  STS [R9], R16 ;  /* 0x0000001009007388 */ /* 0x0001e20000000800 */
[----:B------:R-:W-:-:S04]  /*1b30*/  FSETP.GT.AND P0, PT, R16, R5, PT ;  /* 0x000000051000720b */ /* 0x000fc80003f04000 */
[----:B------:R-:W-:Y:S02]  /*1b40*/  FSEL R5, R16, R5, P0 ;  /* 0x0000000510057208 */ /* 0x000fe40000000000 */
[----:B------:R-:W-:Y:S07]  /*1b50*/  @P1 BRA `(.L_x_19) ;  /* 0xfffffff800341947 */ /* 0x000fee000383ffff */
.L_x_12:
[----:B------:R-:W-:Y:S05]  /*1b60*/  BSYNC.RECONVERGENT B0 ;  /* 0x0000000000007941 */ /* 0x000fea0003800200 */
.L_x_10:
[----:B------:R-:W-:Y:S01]  /*1b70*/  FMNMX R12, R5, R12, !PT ;  /* 0x0000000c050c7209 */ /* 0x000fe20007800000 */
[----:B------:R-:W-:Y:S01]  /*1b80*/  HFMA2 R5, -RZ, RZ, 0, 0 ;  /* 0x00000000ff057431 */ /* 0x000fe200000001ff */
[----:B------:R-:W-:Y:S06]  /*1b90*/  BRA.U !UP1, `(.L_x_20) ;  /* 0x0000000109607547 */ /* 0x000fec000b800000 */
[----:B0-----:R-:W0:Y:S01]  /*1ba0*/  LDC R16, c[0x0][0x3a8] ;  /* 0x0000ea00ff107b82 */ /* 0x001e220000000800 */
[----:B------:R-:W-:Y:S01]  /*1bb0*/  BSSY.RECONVERGENT B0, `(.L_x_20) ;  /* 0x0000016000007945 */ /* 0x000fe20003800200 */
[----:B------:R-:W-:Y:S01]  /*1bc0*/  MOV R5, RZ ;  /* 0x000000ff00057202 */ /* 0x000fe20000000f00 */
[----:B------:R-:W1:Y:S01]  /*1bd0*/  LDCU UR6, c[0x0][0x398] ;  /* 0x00007300ff0677ac */ /* 0x000e620008000800 */
[----:B------:R-:W-:-:S07]  /*1be0*/  MOV R7, RZ ;  /* 0x000000ff00077202 */ /* 0x000fce0000000f00 */
.L_x_22:
[----:B0-----:R-:W-:-:S05]  /*1bf0*/  IMAD R9, R16, UR5, R7 ;  /* 0x0000000510097c24 */ /* 0x001fca000f8e0207 */
[----:B------:R-:W-:-:S04]  /*1c00*/  ISETP.GE.AND P0, PT, R10, R9, PT ;  /* 0x000000090a00720c */ /* 0x000fc80003f06270 */
[----:B-1----:R-:W-:-:S13]  /*1c10*/  ISETP.GE.OR P0, PT, R9, UR6, !P0 ;  /* 0x0000000609007c0c */ /* 0x002fda000c706670 */
[----:B--2---:R-:W-:Y:S05]  /*1c20*/  @P0 BRA `(.L_x_21) ;  /* 0x0000000000380947 */ /* 0x004fea0003800000 */
[----:B------:R-:W-:Y:S01]  /*1c30*/  IMAD R0, R8, R16, R7 ;  /* 0x0000001008007224 */ /* 0x000fe200078e0207 */
[----:B------:R-:W-:-:S04]  /*1c40*/  IADD3 R7, PT, PT, R7, 0x1, RZ ;  /* 0x0000000107077810 */ /* 0x000fc80007ffe0ff */
[----:B------:R-:W-:-:S05]  /*1c50*/  LEA R0, R0, UR23, 0x2 ;  /* 0x0000001700007c11 */ /* 0x000fca000f8e10ff */
[----:B------:R-:W0:Y:S02]  /*1c60*/  LDS R9, [R0] ;  /* 0x0000000000097984 */ /* 0x000e240000000800 */
[----:B0-----:R-:W-:-:S04]  /*1c70*/  FADD R9, -R12, R9 ;  /* 0x000000090c097221 */ /* 0x001fc80000000100 */
[----:B------:R-:W-:-:S05]  /*1c80*/  FMUL R9, R9, 1.4426950216293334961 ;  /* 0x3fb8aa3b09097820 */ /* 0x000fca0000400000 */
[----:B------:R-:W-:-:S13]  /*1c90*/  FSETP.GEU.AND P0, PT, R9, -126, PT ;  /* 0xc2fc00000900780b */ /* 0x000fda0003f0e000 */
[----:B------:R-:W-:-:S04]  /*1ca0*/  @!P0 FMUL R9, R9, 0.5 ;  /* 0x3f00000009098820 */ /* 0x000fc80000400000 */
[----:B------:R-:W0:Y:S02]  /*1cb0*/  MUFU.EX2 R11, R9 ;  /* 0x00000009000b7308 */ /* 0x000e240000000800 */
[----:B0-----:R-:W-:Y:S01]  /*1cc0*/  @!P0 FMUL R11, R11, R11 ;  /* 0x0000000b0b0b8220 */ /* 0x001fe20000400000 */
[----:B------:R-:W-:-:S03]  /*1cd0*/  ISETP.NE.AND P0, PT, R7, R16, PT ;  /* 0x000000100700720c */ /* 0x000fc60003f05270 */
[----:B------:R-:W-:Y:S01]  /*1ce0*/  FADD R5, R5, R11 ;  /* 0x0000000b05057221 */ /* 0x000fe20000000000 */
[----:B------:R2:W-:Y:S09]  /*1cf0*/  STS [R0], R11 ;  /* 0x0000000b00007388 */ /* 0x0005f20000000800 */
[----:B------:R-:W-:Y:S05]  /*1d00*/  @P0 BRA `(.L_x_22) ;  /* 0xfffffffc00b80947 */ /* 0x000fea000383ffff */
.L_x_21:
[----:B------:R-:W-:Y:S05]  /*1d10*/  BSYNC.RECONVERGENT B0 ;  /* 0x0000000000007941 */ /* 0x000fea0003800200 */
.L_x_20:
[----:B--2---:R-:W-:-:S04]  /*1d20*/  FADD R0, -R12, R3 ;  /* 0x000000030c007221 */ /* 0x004fc80000000100 */
[----:B------:R-:W-:-:S05]  /*1d30*/  FMUL R3, R0, 1.4426950216293334961 ;  /* 0x3fb8aa3b00037820 */ /* 0x000fca0000400000 */
[----:B------:R-:W-:-:S13]  /*1d40*/  FSETP.GEU.AND P0, PT, R3, -126, PT ;  /* 0xc2fc00000300780b */ /* 0x000fda0003f0e000 */
[----:B------:R-:W-:-:S04]  /*1d50*/  @!P0 FMUL R3, R3, 0.5 ;  /* 0x3f00000003038820 */ /* 0x000fc80000400000 */
[----:B------:R-:W1:Y:S02]  /*1d60*/  MUFU.EX2 R0, R3 ;  /* 0x0000000300007308 */ /* 0x000e640000000800 */
[----:B-1----:R-:W-:-:S04]  /*1d70*/  @!P0 FMUL R0, R0, R0 ;  /* 0x0000000000008220 */ /* 0x002fc80000400000 */
[----:B------:R-:W-:Y:S01]  /*1d80*/  FFMA R29, R0, R29, R5 ;  /* 0x0000001d001d7223 */ /* 0x000fe20000000005 */
[----:B------:R-:W-:Y:S06]  /*1d90*/  BRA.U !UP0, `(.L_x_23) ;  /* 0x0000000908907547 */ /* 0x000fec000b800000 */
[----:B------:R-:W-:Y:S05]  /*1da0*/  BRA.U !UP1, `(.L_x_24) ;  /* 0x0000000109847547 */ /* 0x000fea000b800000 */
[----:B------:R-:W-:-:S05]  /*1db0*/  UMOV UR6, URZ ;  /* 0x000000ff00067c82 */ /* 0x000fca0008000000 */
.L_x_28:
[----:B-1----:R-:W1:Y:S01]  /*1dc0*/  LDC R18, c[0x0][0x3a8] ;  /* 0x0000ea00ff127b82 */ /* 0x002e620000000800 */
[----:B------:R-:W-:Y:S01]  /*1dd0*/  HFMA2 R3, -RZ, RZ, 0, 0 ;  /* 0x00000000ff037431 */ /* 0x000fe200000001ff */
[----:B------:R-:W-:Y:S01]  /*1de0*/  BSSY.RECONVERGENT B0, `(.L_x_25) ;  /* 0x0000012000007945 */ /* 0x000fe20003800200 */
[----:B------:R-:W-:Y:S01]  /*1df0*/  MOV R5, RZ ;  /* 0x000000ff00057202 */ /* 0x000fe20000000f00 */
[----:B------:R-:W2:Y:S04]  /*1e00*/  LDCU UR12, c[0x0][0x398] ;  /* 0x00007300ff0c77ac */ /* 0x000ea80008000800 */
[----:B---3--:R-:W3:Y:S02]  /*1e10*/  LDC R20, c[0x0][0x39c] ;  /* 0x0000e700ff147b82 */ /* 0x008ee40000000800 */
.L_x_27:
[----:B-1----:R-:W-:-:S05]  /*1e20*/  IMAD R7, R18, UR5, R5 ;  /* 0x0000000512077c24 */ /* 0x002fca000f8e0205 */
[----:B------:R-:W-:-:S04]  /*1e30*/  ISETP.GE.AND P0, PT, R10, R7, PT ;  /* 0x000000070a00720c */ /* 0x000fc80003f06270 */
[----:B--2---:R-:W-:-:S13]  /*1e40*/  ISETP.GE.OR P0, PT, R7, UR12, !P0 ;  /* 0x0000000c07007c0c */ /* 0x004fda000c706670 */
[----:B------:R-:W-:Y:S05]  /*1e50*/  @P0 BRA `(.L_x_26) ;  /* 0x0000000000280947 */ /* 0x000fea0003800000 */
[C---:B0--3--:R-:W-:Y:S02]  /*1e60*/  IMAD R9, R5.reuse, R20, UR6 ;  /* 0x0000000605097e24 */ /* 0x049fe4000f8e0214 */
[-C--:B------:R-:W-:Y:S01]  /*1e70*/  IMAD R7, R8, R18.reuse, R5 ;  /* 0x0000001208077224 */ /* 0x080fe200078e0205 */
[----:B------:R-:W-:Y:S02]  /*1e80*/  IADD3 R5, PT, PT, R5, 0x1, RZ ;  /* 0x0000000105057810 */ /* 0x000fe40007ffe0ff */
[----:B------:R-:W-:Y:S02]  /*1e90*/  LEA R9, R9, UR21, 0x2 ;  /* 0x0000001509097c11 */ /* 0x000fe4000f8e10ff */
[----:B------:R-:W-:Y:S02]  /*1ea0*/  LEA R7, R7, UR23, 0x2 ;  /* 0x0000001707077c11 */ /* 0x000fe4000f8e10ff */
[----:B------:R-:W-:Y:S02]  /*1eb0*/  ISETP.NE.AND P0, PT, R5, R18, PT ;  /* 0x000000120500720c */ /* 0x000fe40003f05270 */
[----:B------:R-:W-:Y:S04]  /*1ec0*/  LDS R9, [R9] ;  /* 0x0000000009097984 */ /* 0x000fe80000000800 */
[----:B------:R-:W0:Y:S02]  /*1ed0*/  LDS R16, [R7] ;  /* 0x0000000007107984 */ /* 0x000e240000000800 */
[----:B0-----:R-:W-:-:S05]  /*1ee0*/  FFMA R3, R16, R9, R3 ;  /* 0x0000000910037223 */ /* 0x001fca0000000003 */
[----:B------:R-:W-:Y:S05]  /*1ef0*/  @P0 BRA `(.L_x_27) ;  /* 0xfffffffc00c80947 */ /* 0x000fea000383ffff */
.L_x_26:
[----:B------:R-:W-:Y:S05]  /*1f00*/  BSYNC.RECONVERGENT B0 ;  /* 0x0000000000007941 */ /* 0x000fea0003800200 */
.L_x_25:
[----:B0-----:R-:W0:Y:S01]  /*1f10*/  LDC.64 R16, c[0x0][0x3c0] ;  /* 0x0000f000ff107b82 */ /* 0x001e220000000a00 */
[----:B------:R-:W-:Y:S01]  /*1f20*/  IADD3 R5, PT, PT, R14, UR6, RZ ;  /* 0x000000060e057c10 */ /* 0x000fe2000fffe0ff */
[----:B------:R-:W1:Y:S04]  /*1f30*/  LDCU UR12, c[0x0][0x39c] ;  /* 0x00007380ff0c77ac */ /* 0x000e680008000800 */
[----:B0-----:R-:W-:-:S05]  /*1f40*/  IMAD.WIDE R16, R5, 0x4, R16 ;  /* 0x0000000405107825 */ /* 0x001fca00078e0210 */
[----:B------:R-:W2:Y:S01]  /*1f50*/  LDG.E R5, desc[UR14][R16.64] ;  /* 0x0000000e10057981 */ /* 0x000ea2000c1e1900 */
[----:B------:R-:W-:-:S04]  /*1f60*/  UIADD3 UR6, UPT, UPT, UR6, 0x1, URZ ;  /* 0x0000000106067890 */ /* 0x000fc8000fffe0ff */
[----:B-1----:R-:W-:Y:S01]  /*1f70*/  UISETP.NE.AND UP1, UPT, UR6, UR12, UPT ;  /* 0x0000000c0600728c */ /* 0x002fe2000bf25270 */
[----:B--2---:R-:W-:-:S05]  /*1f80*/  FFMA R5, R0, R5, R3 ;  /* 0x0000000500057223 */ /* 0x004fca0000000003 */
[----:B------:R1:W-:Y:S03]  /*1f90*/  STG.E desc[UR14][R16.64], R5 ;  /* 0x0000000510007986 */ /* 0x0003e6000c10190e */
[----:B------:R-:W-:Y:S05]  /*1fa0*/  BRA.U !UP1, `(.L_x_23) ;  /* 0x00000009090c7547 */ /* 0x000fea000b800000 */
[----:B------:R-:W-:Y:S05]  /*1fb0*/  BRA `(.L_x_28) ;  /* 0xfffffffc00807947 */ /* 0x000fea000383ffff */
.L_x_24:
[----:B------:R-:W-:Y:S01]  /*1fc0*/  UISETP.GE.U32.AND UP1, UPT, UR16, 0xf, UPT ;  /* 0x0000000f1000788c */ /* 0x000fe2000bf26070 */
[----:B------:R-:W-:-:S08]  /*1fd0*/  UMOV UR6, URZ ;  /* 0x000000ff00067c82 */ /* 0x000fd00008000000 */
[----:B------:R-:W-:Y:S05]  /*1fe0*/  BRA.U !UP1, `(.L_x_29) ;  /* 0x0000000109e07547 */ /* 0x000fea000b800000 */
[----:B------:R-:W-:-:S05]  /*1ff0*/  UMOV UR6, URZ ;  /* 0x000000ff00067c82 */ /* 0x000fca0008000000 */
.L_x_30:
[----:B-1----:R-:W1:Y:S01]  /*2000*/  LDC.64 R26, c[0x0][0x3c0] ;  /* 0x0000f000ff1a7b82 */ /* 0x002e620000000a00 */
[----:B------:R-:W-:-:S05]  /*2010*/  IADD3 R3, PT, PT, R14, UR6, RZ ;  /* 0x000000060e037c10 */ /* 0x000fca000fffe0ff */
[----:B-1----:R-:W-:-:S05]  /*2020*/  IMAD.WIDE R26, R3, 0x4, R26 ;  /* 0x00000004031a7825 */ /* 0x002fca00078e021a */
[----:B------:R-:W2:Y:S04]  /*2030*/  LDG.E R17, desc[UR14][R26.64] ;  /* 0x0000000e1a117981 */ /* 0x000ea8000c1e1900 */
[----:B------:R-:W3:Y:S04]  /*2040*/  LDG.E R11, desc[UR14][R26.64+0x14] ;  /* 0x0000140e1a0b7981 */ /* 0x000ee8000c1e1900 */
[----:B------:R-:W4:Y:S04]  /*2050*/  LDG.E R22, desc[UR14][R26.64+0x4] ;  /* 0x0000040e1a167981 */ /* 0x000f28000c1e1900 */
[----:B------:R-:W5:Y:S04]  /*2060*/  LDG.E R25, desc[UR14][R26.64+0x8] ;  /* 0x0000080e1a197981 */ /* 0x000f68000c1e1900 */
[----:B------:R-:W5:Y:S04]  /*2070*/  LDG.E R15, desc[UR14][R26.64+0xc] ;  /* 0x00000c0e1a0f7981 */ /* 0x000f68000c1e1900 */
[----:B------:R-:W5:Y:S04]  /*2080*/  LDG.E R13, desc[UR14][R26.64+0x10] ;  /* 0x0000100e1a0d7981 */ /* 0x000f68000c1e1900 */
[----:B0-----:R-:W5:Y:S04]  /*2090*/  LDG.E R16, desc[UR14][R26.64+0x18] ;  /* 0x0000180e1a107981 */ /* 0x001f68000c1e1900 */
        /* <DEDUP_REMOVED lines=8> */
[----:B--2---:R-:W-:-:S03]  /*2120*/  FFMA R20, R0, R17, RZ ;  /* 0x0000001100147223 */ /* 0x004fc600000000ff */
[----:B------:R-:W2:Y:S01]  /*2130*/  LDG.E R17, desc[UR14][R26.64+0x30] ;  /* 0x0000300e1a117981 */ /* 0x000ea2000c1e1900 */
[C---:B---3--:R-:W-:Y:S01]  /*2140*/  FFMA R11, R0.reuse, R11, RZ ;  /* 0x0000000b000b7223 */ /* 0x048fe200000000ff */
[----:B----4-:R-:W-:-:S04]  /*2150*/  FFMA R22, R0, R22, RZ ;  /* 0x0000001600167223 */ /* 0x010fc800000000ff */
[----:B------:R0:W-:Y:S01]  /*2160*/  STG.E desc[UR14][R26.64+0x14], R11 ;  /* 0x0000140b1a007986 */ /* 0x0001e2000c10190e */
[C---:B-----5:R-:W-:Y:S01]  /*2170*/  FFMA R25, R0.reuse, R25, RZ ;  /* 0x0000001900197223 */ /* 0x060fe200000000ff */
[C---:B------:R-:W-:Y:S01]  /*2180*/  FFMA R15, R0.reuse, R15, RZ ;  /* 0x0000000f000f7223 */ /* 0x040fe200000000ff */
[C---:B------:R-:W-:Y:S01]  /*2190*/  FFMA R13, R0.reuse, R13, RZ ;  /* 0x0000000d000d7223 */ /* 0x040fe200000000ff */
[C---:B------:R-:W-:Y:S01]  /*21a0*/  FFMA R16, R0.reuse, R16, RZ ;  /* 0x0000001000107223 */ /* 0x040fe200000000ff */
[C---:B------:R-:W-:Y:S01]  /*21b0*/  FFMA R3, R0.reuse, R3, RZ ;  /* 0x0000000300037223 */ /* 0x040fe200000000ff */
[C---:B------:R-:W-:Y:S01]  /*21c0*/  FFMA R9, R0.reuse, R9, RZ ;  /* 0x0000000900097223 */ /* 0x040fe200000000ff */
[C---:B------:R-:W-:Y:S01]  /*21d0*/  FFMA R7, R0.reuse, R7, RZ ;  /* 0x0000000700077223 */ /* 0x040fe200000000ff */
[C---:B------:R-:W-:Y:S01]  /*21e0*/  FFMA R5, R0.reuse, R5, RZ ;  /* 0x0000000500057223 */ /* 0x040fe200000000ff */
[C---:B0-----:R-:W-:Y:S01]  /*21f0*/  FFMA R11, R0.reuse, R18, RZ ;  /* 0x00000012000b7223 */ /* 0x041fe200000000ff */
[C---:B------:R-:W-:Y:S01]  /*2200*/  FFMA R23, R0.reuse, R23, RZ ;  /* 0x0000001700177223 */ /* 0x040fe200000000ff */
[C---:B------:R-:W-:Y:S01]  /*2210*/  FFMA R21, R0.reuse, R21, RZ ;  /* 0x0000001500157223 */ /* 0x040fe200000000ff */
[----:B------:R-:W-:Y:S01]  /*2220*/  FFMA R19, R0, R19, RZ ;  /* 0x0000001300137223 */ /* 0x000fe200000000ff */
[----:B------:R1:W-:Y:S04]  /*2230*/  STG.E desc[UR14][R26.64], R20 ;  /* 0x000000141a007986 */ /* 0x0003e8000c10190e */
        /* <DEDUP_REMOVED lines=12> */
[----:B------:R1:W-:Y:S01]  /*2300*/  STG.E desc[UR14][R26.64+0x3c], R19 ;  /* 0x00003c131a007986 */ /* 0x0003e2000c10190e */
[----:B------:R-:W-:-:S04]  /*2310*/  UIADD3 UR6, UPT, UPT, UR6, 0x10, URZ ;  /* 0x0000001006067890 */ /* 0x000fc8000fffe0ff */
[----:B------:R-:W-:Y:S01]  /*2320*/  UISETP.NE.AND UP1, UPT, UR6, UR9, UPT ;  /* 0x000000090600728c */ /* 0x000fe2000bf25270 */
[----:B--2---:R-:W-:-:S05]  /*2330*/  FFMA R17, R0, R17, RZ ;  /* 0x0000001100117223 */ /* 0x004fca00000000ff */
[----:B------:R1:W-:Y:S03]  /*2340*/  STG.E desc[UR14][R26.64+0x30], R17 ;  /* 0x000030111a007986 */ /* 0x0003e6000c10190e */
[----:B------:R-:W-:Y:S05]  /*2350*/  BRA.U UP1, `(.L_x_30) ;  /* 0xfffffffd01287547 */ /* 0x000fea000b83ffff */
[----:B------:R-:W-:-:S05]  /*2360*/  UMOV UR6, UR9 ;  /* 0x0000000900067c82 */ /* 0x000fca0008000000 */
.L_x_29:
[----:B------:R-:W-:-:S09]  /*2370*/  UISETP.NE.AND UP1, UPT, UR17, URZ, UPT ;  /* 0x000000ff1100728c */ /* 0x000fd2000bf25270 */
[----:B------:R-:W-:Y:S05]  /*2380*/  BRA.U !UP1, `(.L_x_23) ;  /* 0x0000000509147547 */ /* 0x000fea000b800000 */
[----:B------:R-:W-:Y:S02]  /*2390*/  UIADD3 UR12, UPT, UPT, UR17, -0x1, URZ ;  /* 0xffffffff110c7890 */ /* 0x000fe4000fffe0ff */
[----:B------:R-:W-:Y:S02]  /*23a0*/  UISETP.NE.AND UP2, UPT, UR18, URZ, UPT ;  /* 0x000000ff1200728c */ /* 0x000fe4000bf45270 */
[----:B------:R-:W-:-:S09]  /*23b0*/  UISETP.GE.U32.AND UP1, UPT, UR12, 0x7, UPT ;  /* 0x000000070c00788c */ /* 0x000fd2000bf26070 */
[----:B------:R-:W-:Y:S05]  /*23c0*/  BRA.U !UP1, `(.L_x_31) ;  /* 0x0000000109707547 */ /* 0x000fea000b800000 */
[----:B01----:R-:W0:Y:S01]  /*23d0*/  LDC.64 R16, c[0x0][0x3c0] ;  /* 0x0000f000ff107b82 */ /* 0x003e220000000a00 */
        /* <DEDUP_REMOVED lines=10> */
[----:B------:R-:W-:Y:S01]  /*2480*/  UIADD3 UR6, UPT, UPT, UR6, 0x8, URZ ;  /* 0x0000000806067890 */ /* 0x000fe2000fffe0ff */
[C---:B--2---:R-:W-:Y:S01]  /*2490*/  FFMA R15, R0.reuse, R15, RZ ;  /* 0x0000000f000f7223 */ /* 0x044fe200000000ff */
[----:B---3--:R-:W-:-:S04]  /*24a0*/  FFMA R3, R0, R3, RZ ;  /* 0x0000000300037223 */ /* 0x008fc800000000ff */
[----:B------:R2:W-:Y:S01]  /*24b0*/  STG.E desc[UR14][R16.64], R15 ;  /* 0x0000000f10007986 */ /* 0x0005e2000c10190e */
[----:B----4-:R-:W-:-:S03]  /*24c0*/  FFMA R5, R0, R5, RZ ;  /* 0x0000000500057223 */ /* 0x010fc600000000ff */
[----:B------:R2:W-:Y:S01]  /*24d0*/  STG.E desc[UR14][R16.64+0x4], R3 ;  /* 0x0000040310007986 */ /* 0x0005e2000c10190e */
[----:B-----5:R-:W-:-:S03]  /*24e0*/  FFMA R19, R0, R19, RZ ;  /* 0x0000001300137223 */ /* 0x020fc600000000ff */
[----:B------:R2:W-:Y:S01]  /*24f0*/  STG.E desc[UR14][R16.64+0x8], R5 ;  /* 0x0000080510007986 */ /* 0x0005e2000c10190e */
[----:B------:R-:W-:-:S03]  /*2500*/  FFMA R7, R0, R7, RZ ;  /* 0x0000000700077223 */ /* 0x000fc600000000ff */
[----:B------:R2:W-:Y:S01]  /*2510*/  STG.E desc[UR14][R16.64+0xc], R19 ;  /* 0x00000c1310007986 */ /* 0x0005e2000c10190e */
[----:B------:R-:W-:-:S03]  /*2520*/  FFMA R9, R0, R9, RZ ;  /* 0x0000000900097223 */ /* 0x000fc600000000ff */
[----:B------:R2:W-:Y:S01]  /*2530*/  STG.E desc[UR14][R16.64+0x10], R7 ;  /* 0x0000100710007986 */ /* 0x0005e2000c10190e */
[----:B------:R-:W-:-:S03]  /*2540*/  FFMA R11, R0, R11, RZ ;  /* 0x0000000b000b7223 */ /* 0x000fc600000000ff */
[----:B------:R2:W-:Y:S01]  /*2550*/  STG.E desc[UR14][R16.64+0x14], R9 ;  /* 0x0000140910007986 */ /* 0x0005e2000c10190e */
[----:B------:R-:W-:-:S03]  /*2560*/  FFMA R13, R0, R13, RZ ;  /* 0x0000000d000d7223 */ /* 0x000fc600000000ff */
[----:B------:R2:W-:Y:S04]  /*2570*/  STG.E desc[UR14][R16.64+0x18], R11 ;  /* 0x0000180b10007986 */ /* 0x0005e8000c10190e */
[----:B------:R2:W-:Y:S02]  /*2580*/  STG.E desc[UR14][R16.64+0x1c], R13 ;  /* 0x00001c0d10007986 */ /* 0x0005e4000c10190e */
.L_x_31:
[----:B------:R-:W-:Y:S05]  /*2590*/  BRA.U !UP2, `(.L_x_23) ;  /* 0x000000010a907547 */ /* 0x000fea000b800000 */
[----:B------:R-:W-:Y:S02]  /*25a0*/  UISETP.GE.U32.AND UP1, UPT, UR22, 0x3, UPT ;  /* 0x000000031600788c */ /* 0x000fe4000bf26070 */
[----:B------:R-:W-:-:S07]  /*25b0*/  UISETP.NE.AND UP2, UPT, UR19, URZ, UPT ;  /* 0x000000ff1300728c */ /* 0x000fce000bf45270 */
[----:B------:R-:W-:Y:S05]  /*25c0*/  BRA.U !UP1, `(.L_x_32) ;  /* 0x0000000109407547 */ /* 0x000fea000b800000 */
[----:B012---:R-:W0:Y:S01]  /*25d0*/  LDC.64 R16, c[0x0][0x3c0] ;  /* 0x0000f000ff107b82 */ /* 0x007e220000000a00 */
[----:B------:R-:W-:-:S05]  /*25e0*/  IADD3 R3, PT, PT, R14, UR6, RZ ;  /* 0x000000060e037c10 */ /* 0x000fca000fffe0ff */
[----:B0-----:R-:W-:-:S05]  /*25f0*/  IMAD.WIDE R16, R3, 0x4, R16 ;  /* 0x0000000403107825 */ /* 0x001fca00078e0210 */
[----:B------:R-:W2:Y:S04]  /*2600*/  LDG.E R9, desc[UR14][R16.64] ;  /* 0x0000000e10097981 */ /* 0x000ea8000c1e1900 */
[----:B------:R-:W3:Y:S04]  /*2610*/  LDG.E R3, desc[UR14][R16.64+0x4] ;  /* 0x0000040e10037981 */ /* 0x000ee8000c1e1900 */
[----:B------:R-:W4:Y:S04]  /*2620*/  LDG.E R5, desc[UR14][R16.64+0x8] ;  /* 0x0000080e10057981 */ /* 0x000f28000c1e1900 */
        /* <DEDUP_REMOVED lines=8> */
[----:B------:R3:W-:Y:S04]  /*26b0*/  STG.E desc[UR14][R16.64+0x8], R5 ;  /* 0x0000080510007986 */ /* 0x0007e8000c10190e */
[----:B------:R3:W-:Y:S02]  /*26c0*/  STG.E desc[UR14][R16.64+0xc], R7 ;  /* 0x00000c0710007986 */ /* 0x0007e4000c10190e */
.L_x_32:
[----:B------:R-:W-:Y:S05]  /*26d0*/  BRA.U !UP2, `(.L_x_23) ;  /* 0x000000010a407547 */ /* 0x000fea000b800000 */
[----:B0123--:R-:W0:Y:S01]  /*26e0*/  LDC.64 R16, c[0x0][0x3c0] ;  /* 0x0000f000ff107b82 */ /* 0x00fe220000000a00 */
[----:B------:R-:W-:-:S05]  /*26f0*/  IADD3 R3, PT, PT, R14, UR6, RZ ;  /* 0x000000060e037c10 */ /* 0x000fca000fffe0ff */
[----:B0-----:R-:W-:-:S05]  /*2700*/  IMAD.WIDE R16, R3, 0x4, R16 ;  /* 0x0000000403107825 */ /* 0x001fca00078e0210 */
[----:B------:R-:W2:Y:S01]  /*2710*/  LDG.E R3, desc[UR14][R16.64] ;  /* 0x0000000e10037981 */ /* 0x000ea2000c1e1900 */
[----:B------:R-:W-:Y:S01]  /*2720*/  UISETP.NE.AND UP1, UPT, UR19, 0x1, UPT ;  /* 0x000000011300788c */ /* 0x000fe2000bf25270 */
[----:B--2---:R-:W-:-:S05]  /*2730*/  FFMA R3, R0, R3, RZ ;  /* 0x0000000300037223 */ /* 0x004fca00000000ff */
[----:B------:R4:W-:Y:S03]  /*2740*/  STG.E desc[UR14][R16.64], R3 ;  /* 0x0000000310007986 */ /* 0x0009e6000c10190e */
[----:B------:R-:W-:Y:S05]  /*2750*/  BRA.U !UP1, `(.L_x_23) ;  /* 0x0000000109207547 */ /* 0x000fea000b800000 */
[----:B----4-:R-:W2:Y:S01]  /*2760*/  LDG.E R3, desc[UR14][R16.64+0x4] ;  /* 0x0000040e10037981 */ /* 0x010ea2000c1e1900 */
[----:B------:R-:W-:Y:S01]  /*2770*/  UISETP.NE.AND UP1, UPT, UR19, 0x2, UPT ;  /* 0x000000021300788c */ /* 0x000fe2000bf25270 */
[----:B--2---:R-:W-:-:S05]  /*2780*/  FFMA R3, R0, R3, RZ ;  /* 0x0000000300037223 */ /* 0x004fca00000000ff */
[----:B------:R0:W-:Y:S03]  /*2790*/  STG.E desc[UR14][R16.64+0x4], R3 ;  /* 0x0000040310007986 */ /* 0x0001e6000c10190e */
[----:B------:R-:W-:Y:S05]  /*27a0*/  BRA.U !UP1, `(.L_x_23) ;  /* 0x00000001090c7547 */ /* 0x000fea000b800000 */
[----:B0-----:R-:W2:Y:S02]  /*27b0*/  LDG.E R3, desc[UR14][R16.64+0x8] ;  /* 0x0000080e10037981 */ /* 0x001ea4000c1e1900 */
[----:B--2---:R-:W-:-:S05]  /*27c0*/  FFMA R3, R0, R3, RZ ;  /* 0x0000000300037223 */ /* 0x004fca00000000ff */
[----:B------:R0:W-:Y:S02]  /*27d0*/  STG.E desc[UR14][R16.64+0x8], R3 ;  /* 0x0000080310007986 */ /* 0x0001e4000c10190e */
.L_x_23:
[----:B------:R-:W5:Y:S01]  /*27e0*/  LDCU UR12, c[0x0][0x3a0] ;  /* 0x00007400ff0c77ac */ /* 0x000f620008000800 */
[----:B------:R-:W-:Y:S02]  /*27f0*/  UIADD3 UR6, UPT, UPT, UR5, 0x1, URZ ;  /* 0x0000000105067890 */ /* 0x000fe4000fffe0ff */
[----:B-----5:R-:W-:-:S05]  /*2800*/  UISETP.NE.AND UP1, UPT, UR5, UR12, UPT ;  /* 0x0000000c0500728c */ /* 0x020fca000bf25270 */
[----:B------:R-:W-:-:S04]  /*2810*/  UMOV UR5, UR6 ;  /* 0x0000000600057c82 */ /* 0x000fc80008000000 */
[----:B------:R-:W-:Y:S05]  /*2820*/  BRA.U UP1, `(.L_x_33) ;  /* 0xffffffe101bc7547 */ /* 0x000fea000b83ffff */
.L_x_5:
[----:B------:R-:W-:Y:S05]  /*2830*/  BRA.U !UP0, `(.L_x_34) ;  /* 0x0000002108207547 */ /* 0x000fea000b800000 */
[----:B------:R-:W-:Y:S01]  /*2840*/  UISETP.GE.U32.AND UP0, UPT, UR16, 0xf, UPT ;  /* 0x0000000f1000788c */ /* 0x000fe2000bf06070 */
[----:B01234-:R-:W-:Y:S01]  /*2850*/  MOV R3, UR4 ;  /* 0x0000000400037c02 */ /* 0x01ffe20008000f00 */
[----:B------:R-:W-:-:S04]  /*2860*/  UMOV UR5, URZ ;  /* 0x000000ff00057c82 */ /* 0x000fc80008000000 */
[----:B------:R-:W-:-:S03]  /*2870*/  IMAD R3, R3, UR8, R6 ;  /* 0x0000000803037c24 */ /* 0x000fc6000f8e0206 */
[----:B------:R-:W-:Y:S05]  /*2880*/  BRA.U !UP0, `(.L_x_35) ;  /* 0x0000000d08fc7547 */ /* 0x000fea000b800000 */
[----:B------:R-:W0:Y:S01]  /*2890*/  LDC.64 R8, c[0x0][0x3c0] ;  /* 0x0000f000ff087b82 */ /* 0x000e220000000a00 */
[----:B------:R-:W-:-:S05]  /*28a0*/  UMOV UR5, URZ ;  /* 0x000000ff00057c82 */ /* 0x000fca0008000000 */
.L_x_68:
[----:B-1----:R-:W-:-:S05]  /*28b0*/  IADD3 R15, PT, PT, R3, UR5, RZ ;  /* 0x00000005030f7c10 */ /* 0x002fca000fffe0ff */
[----:B0-----:R-:W-:-:S05]  /*28c0*/  IMAD.WIDE R14, R15, 0x4, R8 ;  /* 0x000000040f0e7825 */ /* 0x001fca00078e0208 */
[----:B------:R-:W2:Y:S01]  /*28d0*/  LDG.E R0, desc[UR14][R14.64] ;  /* 0x0000000e0e007981 */ /* 0x000ea2000c1e1900 */
[----:B------:R-:W0:Y:S01]  /*28e0*/  MUFU.RCP R16, R29 ;  /* 0x0000001d00107308 */ /* 0x000e220000001000 */
[----:B------:R-:W-:Y:S01]  /*28f0*/  UIADD3 UR5, UPT, UPT, UR5, 0x10, URZ ;  /* 0x0000001005057890 */ /* 0x000fe2000fffe0ff */
[----:B------:R-:W-:Y:S03]  /*2900*/  BSSY.RECONVERGENT B2, `(.L_x_36) ;  /* 0x000000b000027945 */ /* 0x000fe60003800200 */
[----:B------:R-:W-:Y:S01]  /*2910*/  UISETP.NE.AND UP0, UPT, UR5, UR9, UPT ;  /* 0x000000090500728c */ /* 0x000fe2000bf05270 */
[----:B0-----:R-:W-:-:S04]  /*2920*/  FFMA R5, R16, -R29, 1 ;  /* 0x3f80000010057423 */ /* 0x001fc8000000081d */
[----:B------:R-:W-:Y:S01]  /*2930*/  FFMA R5, R16, R5, R16 ;  /* 0x0000000510057223 */ /* 0x000fe20000000010 */
[----:B--2---:R-:W0:Y:S03]  /*2940*/  FCHK P0, R0, R29 ;  /* 0x0000001d00007302 */ /* 0x004e260000000000 */
[----:B------:R-:W-:-:S04]  /*2950*/  FFMA R16, R0, R5, RZ ;  /* 0x0000000500107223 */ /* 0x000fc800000000ff */
[----:B------:R-:W-:-:S04]  /*2960*/  FFMA R7, R16, -R29, R0 ;  /* 0x8000001d10077223 */ /* 0x000fc80000000000 */
[----:B------:R-:W-:Y:S01]  /*2970*/  FFMA R5, R5, R7, R16 ;  /* 0x0000000705057223 */ /* 0x000fe20000000010 */
[----:B0-----:R-:W-:Y:S06]  /*2980*/  @!P0 BRA `(.L_x_37) ;  /* 0x0000000000088947 */ /* 0x001fec0003800000 */
[----:B------:R-:W-:-:S07]  /*2990*/  MOV R16, 0x29b0 ;  /* 0x000029b000107802 */ /* 0x000fce0000000f00 */
[----:B------:R-:W-:Y:S05]  /*29a0*/  CALL.REL.NOINC `($__internal_0_$__cuda_sm3x_div_rn_noftz_f32_slowpath) ;  /* 0x0000002000007944 */ /* 0x000fea0003c00000 */
.L_x_37:
[----:B------:R-:W-:Y:S05]  /*29b0*/  BSYNC.RECONVERGENT B2 ;  /* 0x0000000000027941 */ /* 0x000fea0003800200 */
.L_x_36:
[----:B------:R-:W2:Y:S01]  /*29c0*/  LDG.E R18, desc[UR14][R14.64+0x4] ;  /* 0x0000040e0e127981 */ /* 0x000ea2000c1e1900 */
[----:B------:R-:W0:Y:S01]  /*29d0*/  MUFU.RCP R0, R29 ;  /* 0x0000001d00007308 */ /* 0x000e220000001000 */
[----:B------:R-:W-:Y:S02]  /*29e0*/  BSSY.RECONVERGENT B2, `(.L_x_38) ;  /* 0x000000d000027945 */ /* 0x000fe40003800200 */
[----:B------:R1:W-:Y:S01]  /*29f0*/  STG.E desc[UR14][R14.64], R5 ;  /* 0x000000050e007986 */ /* 0x0003e2000c10190e */
[----:B0-----:R-:W-:-:S04]  /*2a00*/  FFMA R7, R0, -R29, 1 ;  /* 0x3f80000000077423 */ /* 0x001fc8000000081d */
[----:B------:R-:W-:Y:S01]  /*2a10*/  FFMA R0, R0, R7, R0 ;  /* 0x0000000700007223 */ /* 0x000fe20000000000 */
[----:B--2---:R-:W0:Y:S03]  /*2a20*/  FCHK P0, R18, R29 ;  /* 0x0000001d12007302 */ /* 0x004e260000000000 */
[----:B------:R-:W-:-:S04]  /*2a30*/  FFMA R7, R0, R18, RZ ;  /* 0x0000001200077223 */ /* 0x000fc800000000ff */
[----:B------:R-:W-:-:S04]  /*2a40*/  FFMA R16, R7, -R29, R18 ;  /* 0x8000001d07107223 */ /* 0x000fc80000000012 */
[----:B------:R-:W-:Y:S01]  /*2a50*/  FFMA R7, R0, R16, R7 ;  /* 0x0000001000077223 */ /* 0x000fe20000000007 */
[----:B01----:R-:W-:Y:S06]  /*2a60*/  @!P0 BRA `(.L_x_39) ;  /* 0x0000000000108947 */ /* 0x003fec0003800000 */
[----:B------:R-:W-:Y:S02]  /*2a70*/  MOV R0, R18 ;  /* 0x0000001200007202 */ /* 0x000fe40000000f00 */
[----:B------:R-:W-:-:S07]  /*2a80*/  MOV R16, 0x2aa0 ;  /* 0x00002aa000107802 */ /* 0x000fce0000000f00 */
[----:B------:R-:W-:Y:S05]  /*2a90*/  CALL.REL.NOINC `($__internal_0_$__cuda_sm3x_div_rn_noftz_f32_slowpath) ;  /* 0x0000001c00c47944 */ /* 0x000fea0003c00000 */
[----:B------:R-:W-:-:S07]  /*2aa0*/  MOV R7, R5 ;  /* 0x0000000500077202 */ /* 0x000fce0000000f00 */
.L_x_39:
[----:B------:R-:W-:Y:S05]  /*2ab0*/  BSYNC.RECONVERGENT B2 ;  /* 0x0000000000027941 */ /* 0x000fea0003800200 */
.L_x_38:
        /* <DEDUP_REMOVED lines=14> */
.L_x_41:
[----:B------:R-:W-:Y:S05]  /*2ba0*/  BSYNC.RECONVERGENT B2 ;  /* 0x0000000000027941 */ /* 0x000fea0003800200 */
.L_x_40:
        /* <DEDUP_REMOVED lines=15> */
.L_x_43:
[----:B------:R-:W-:Y:S05]  /*2ca0*/  BSYNC.RECONVERGENT B2 ;  /* 0x0000000000027941 */ /* 0x000fea0003800200 */
.L_x_42:
        /* <DEDUP_REMOVED lines=14> */
.L_x_45:
[----:B------:R-:W-:Y:S05]  /*2d90*/  BSYNC.RECONVERGENT B2 ;  /* 0x0000000000027941 */ /* 0x000fea0003800200 */
.L_x_44:
        /* <DEDUP_REMOVED lines=15> */
.L_x_47:
[----:B------:R-:W-:Y:S05]  /*2e90*/  BSYNC.RECONVERGENT B2 ;  /* 0x0000000000027941 */ /* 0x000fea0003800200 */
.L_x_46:
        /* <DEDUP_REMOVED lines=14> */
.L_x_49:
[----:B------:R-:W-:Y:S05]  /*2f80*/  BSYNC.RECONVERGENT B2 ;  /* 0x0000000000027941 */ /* 0x000fea0003800200 */
.L_x_48:
        /* <DEDUP_REMOVED lines=15> */
.L_x_51:
[----:B------:R-:W-:Y:S05]  /*3080*/  BSYNC.RECONVERGENT B2 ;  /* 0x0000000000027941 */ /* 0x000fea0003800200 */
.L_x_50:
        /* <DEDUP_REMOVED lines=14> */
.L_x_53:
[----:B------:R-:W-:Y:S05]  /*3170*/  BSYNC.RECONVERGENT B2 ;  /* 0x0000000000027941 */ /* 0x000fea0003800200 */
.L_x_52:
        /* <DEDUP_REMOVED lines=15> */
.L_x_55:
[----:B------:R-:W-:Y:S05]  /*3270*/  BSYNC.RECONVERGENT B2 ;  /* 0x0000000000027941 */ /* 0x000fea0003800200 */
.L_x_54:
        /* <DEDUP_REMOVED lines=14> */
.L_x_57:
[----:B------:R-:W-:Y:S05]  /*3360*/  BSYNC.RECONVERGENT B2 ;  /* 0x0000000000027941 */ /* 0x000fea0003800200 */
.L_x_56:
        /* <DEDUP_REMOVED lines=15> */
.L_x_59:
[----:B------:R-:W-:Y:S05]  /*3460*/  BSYNC.RECONVERGENT B2 ;  /* 0x0000000000027941 */ /* 0x000fea0003800200 */
.L_x_58:
        /* <DEDUP_REMOVED lines=14> */
.L_x_61:
[----:B------:R-:W-:Y:S05]  /*3550*/  BSYNC.RECONVERGENT B2 ;  /* 0x0000000000027941 */ /* 0x000fea0003800200 */
.L_x_60:
        /* <DEDUP_REMOVED lines=15> */
.L_x_63:
[----:B------:R-:W-:Y:S05]  /*3650*/  BSYNC.RECONVERGENT B2 ;  /* 0x0000000000027941 */ /* 0x000fea0003800200 */
.L_x_62:
        /* <DEDUP_REMOVED lines=14> */
.L_x_65:
[----:B------:R-:W-:Y:S05]  /*3740*/  BSYNC.RECONVERGENT B2 ;  /* 0x0000000000027941 */ /* 0x000fea0003800200 */
.L_x_64:
        /* <DEDUP_REMOVED lines=15> */
.L_x_67:
[----:B------:R-:W-:Y:S05]  /*3840*/  BSYNC.RECONVERGENT B2 ;  /* 0x0000000000027941 */ /* 0x000fea0003800200 */
.L_x_66:
[----:B------:R1:W-:Y:S01]  /*3850*/  STG.E desc[UR14][R14.64+0x3c], R7 ;  /* 0x00003c070e007986 */ /* 0x0003e2000c10190e */
[----:B------:R-:W-:Y:S05]  /*3860*/  BRA.U UP0, `(.L_x_68) ;  /* 0xfffffff100107547 */ /* 0x000fea000b83ffff */
[----:B------:R-:W-:-:S05]  /*3870*/  UMOV UR5, UR9 ;  /* 0x0000000900057c82 */ /* 0x000fca0008000000 */
.L_x_35:
[----:B------:R-:W-:-:S09]  /*3880*/  UISETP.NE.AND UP0, UPT, UR17, URZ, UPT ;  /* 0x000000ff1100728c */ /* 0x000fd2000bf05270 */
[----:B------:R-:W-:Y:S05]  /*3890*/  BRA.U !UP0, `(.L_x_34) ;  /* 0x0000001108087547 */ /* 0x000fea000b800000 */
[----:B------:R-:W-:-:S04]  /*38a0*/  UIADD3 UR6, UPT, UPT, UR17, -0x1, URZ ;  /* 0xffffffff11067890 */ /* 0x000fc8000fffe0ff */
[----:B------:R-:W-:-:S09]  /*38b0*/  UISETP.GE.U32.AND UP0, UPT, UR6, 0x7, UPT ;  /* 0x000000070600788c */ /* 0x000fd2000bf06070 */
[----:B------:R-:W-:Y:S05]  /*38c0*/  BRA.U !UP0, `(.L_x_69) ;  /* 0x0000000908007547 */ /* 0x000fea000b800000 */
[----:B------:R-:W0:Y:S01]  /*38d0*/  LDC.64 R8, c[0x0][0x3c0] ;  /* 0x0000f000ff087b82 */ /* 0x000e220000000a00 */
[----:B------:R-:W-:-:S05]  /*38e0*/  IADD3 R5, PT, PT, R3, UR5, RZ ;  /* 0x0000000503057c10 */ /* 0x000fca000fffe0ff */
[----:B0-----:R-:W-:-:S05]  /*38f0*/  IMAD.WIDE R8, R5, 0x4, R8 ;  /* 0x0000000405087825 */ /* 0x001fca00078e0208 */
[----:B------:R-:W2:Y:S01]  /*3900*/  LDG.E R16, desc[UR14][R8.64] ;  /* 0x0000000e08107981 */ /* 0x000ea2000c1e1900 */
[----:B------:R-:W0:Y:S01]  /*3910*/  MUFU.RCP R0, R29 ;  /* 0x0000001d00007308 */ /* 0x000e220000001000 */
[----:B------:R-:W-:Y:S01]  /*3920*/  BSSY.RECONVERGENT B2, `(.L_x_70) ;  /* 0x000000b000027945 */ /* 0x000fe20003800200 */
[----:B0-----:R-:W-:-:S04]  /*3930*/  FFMA R5, R0, -R29, 1 ;  /* 0x3f80000000057423 */ /* 0x001fc8000000081d */
[----:B------:R-:W-:Y:S02]  /*3940*/  FFMA R0, R0, R5, R0 ;  /* 0x0000000500007223 */ /* 0x000fe40000000000 */
[----:B--2---:R-:W0:Y:S02]  /*3950*/  FCHK P0, R16, R29 ;  /* 0x0000001d10007302 */ /* 0x004e240000000000 */
[----:B------:R-:W-:-:S04]  /*3960*/  FFMA R5, R0, R16, RZ ;  /* 0x0000001000057223 */ /* 0x000fc800000000ff */
[----:B-1----:R-:W-:-:S04]  /*3970*/  FFMA R14, R5, -R29, R16 ;  /* 0x8000001d050e7223 */ /* 0x002fc80000000010 */
[----:B------:R-:W-:Y:S01]  /*3980*/  FFMA R5, R0, R14, R5 ;  /* 0x0000000e00057223 */ /* 0x000fe20000000005 */
[----:B0-----:R-:W-:Y:S06]  /*3990*/  @!P0 BRA `(.L_x_71) ;  /* 0x00000000000c8947 */ /* 0x001fec0003800000 */
[----:B------:R-:W-:Y:S02]  /*39a0*/  MOV R0, R16 ;  /* 0x0000001000007202 */ /* 0x000fe40000000f00 */
[----:B------:R-:W-:-:S07]  /*39b0*/  MOV R16, 0x39d0 ;  /* 0x000039d000107802 */ /* 0x000fce0000000f00 */
[----:B------:R-:W-:Y:S05]  /*39c0*/  CALL.REL.NOINC `($__internal_0_$__cuda_sm3x_div_rn_noftz_f32_slowpath) ;  /* 0x0000000c00f87944 */ /* 0x000fea0003c00000 */
.L_x_71:
[----:B------:R-:W-:Y:S05]  /*39d0*/  BSYNC.RECONVERGENT B2 ;  /* 0x0000000000027941 */ /* 0x000fea0003800200 */
.L_x_70:
        /* <DEDUP_REMOVED lines=15> */
.L_x_73:
[----:B------:R-:W-:Y:S05]  /*3ad0*/  BSYNC.RECONVERGENT B2 ;  /* 0x0000000000027941 */ /* 0x000fea0003800200 */
.L_x_72:
        /* <DEDUP_REMOVED lines=14> */
.L_x_75:
[----:B------:R-:W-:Y:S05]  /*3bc0*/  BSYNC.RECONVERGENT B2 ;  /* 0x0000000000027941 */ /* 0x000fea0003800200 */
.L_x_74:
        /* <DEDUP_REMOVED lines=15> */
.L_x_77:
[----:B------:R-:W-:Y:S05]  /*3cc0*/  BSYNC.RECONVERGENT B2 ;  /* 0x0000000000027941 */ /* 0x000fea0003800200 */
.L_x_76:
        /* <DEDUP_REMOVED lines=14> */
.L_x_79:
[----:B------:R-:W-:Y:S05]  /*3db0*/  BSYNC.RECONVERGENT B2 ;  /* 0x0000000000027941 */ /* 0x000fea0003800200 */
.L_x_78:
        /* <DEDUP_REMOVED lines=15> */
.L_x_81:
[----:B------:R-:W-:Y:S05]  /*3eb0*/  BSYNC.RECONVERGENT B2 ;  /* 0x0000000000027941 */ /* 0x000fea0003800200 */
.L_x_80:
        /* <DEDUP_REMOVED lines=14> */
.L_x_83:
[----:B------:R-:W-:Y:S05]  /*3fa0*/  BSYNC.RECONVERGENT B2 ;  /* 0x0000000000027941 */ /* 0x000fea0003800200 */
.L_x_82:
        /* <DEDUP_REMOVED lines=15> */
.L_x_85:
[----:B------:R-:W-:Y:S05]  /*40a0*/  BSYNC.RECONVERGENT B2 ;  /* 0x0000000000027941 */ /* 0x000fea0003800200 */
.L_x_84:
[----:B------:R0:W-:Y:S01]  /*40b0*/  STG.E desc[UR14][R8.64+0x1c], R7 ;  /* 0x00001c0708007986 */ /* 0x0001e2000c10190e */
[----:B------:R-:W-:-:S12]  /*40c0*/  UIADD3 UR5, UPT, UPT, UR5, 0x8, URZ ;  /* 0x0000000805057890 */ /* 0x000fd8000fffe0ff */
.L_x_69:
[----:B------:R-:W-:-:S09]  /*40d0*/  UISETP.NE.AND UP0, UPT, UR18, URZ, UPT ;  /* 0x000000ff1200728c */ /* 0x000fd2000bf05270 */
[----:B------:R-:W-:Y:S05]  /*40e0*/  BRA.U !UP0, `(.L_x_34) ;  /* 0x0000000508f47547 */ /* 0x000fea000b800000 */
[----:B------:R-:W-:-:S09]  /*40f0*/  UISETP.GE.U32.AND UP0, UPT, UR22, 0x3, UPT ;  /* 0x000000031600788c */ /* 0x000fd2000bf06070 */
[----:B------:R-:W-:Y:S05]  /*4100*/  BRA.U !UP0, `(.L_x_86) ;  /* 0x0000000508087547 */ /* 0x000fea000b800000 */
[----:B0-----:R-:W0:Y:S01]  /*4110*/  LDC.64 R8, c[0x0][0x3c0] ;  /* 0x0000f000ff087b82 */ /* 0x001e220000000a00 */
        /* <DEDUP_REMOVED lines=15> */
.L_x_88:
[----:B------:R-:W-:Y:S05]  /*4210*/  BSYNC.RECONVERGENT B2 ;  /* 0x0000000000027941 */ /* 0x000fea0003800200 */
.L_x_87:
        /* <DEDUP_REMOVED lines=15> */
.L_x_90:
[----:B------:R-:W-:Y:S05]  /*4310*/  BSYNC.RECONVERGENT B2 ;  /* 0x0000000000027941 */ /* 0x000fea0003800200 */
.L_x_89:
        /* <DEDUP_REMOVED lines=14> */
.L_x_92:
[----:B------:R-:W-:Y:S05]  /*4400*/  BSYNC.RECONVERGENT B2 ;  /* 0x0000000000027941 */ /* 0x000fea0003800200 */
.L_x_91:
        /* <DEDUP_REMOVED lines=15> */
.L_x_94:
[----:B------:R-:W-:Y:S05]  /*4500*/  BSYNC.RECONVERGENT B2 ;  /* 0x0000000000027941 */ /* 0x000fea0003800200 */
.L_x_93:
[----:B------:R2:W-:Y:S01]  /*4510*/  STG.E desc[UR14][R8.64+0xc], R7 ;  /* 0x00000c0708007986 */ /* 0x0005e2000c10190e */
[----:B------:R-:W-:-:S12]  /*4520*/  UIADD3 UR5, UPT, UPT, UR5, 0x4, URZ ;  /* 0x0000000405057890 */ /* 0x000fd8000fffe0ff */
.L_x_86:
[----:B------:R-:W-:-:S09]  /*4530*/  UISETP.NE.AND UP0, UPT, UR19, URZ, UPT ;  /* 0x000000ff1300728c */ /* 0x000fd2000bf05270 */
[----:B------:R-:W-:Y:S05]  /*4540*/  BRA.U !UP0, `(.L_x_34) ;  /* 0x0000000108dc7547 */ /* 0x000fea000b800000 */
[----:B0-2---:R-:W0:Y:S01]  /*4550*/  LDC.64 R8, c[0x0][0x3c0] ;  /* 0x0000f000ff087b82 */ /* 0x005e220000000a00 */
[----:B------:R-:W-:-:S05]  /*4560*/  IADD3 R3, PT, PT, R3, UR5, RZ ;  /* 0x0000000503037c10 */ /* 0x000fca000fffe0ff */
[----:B0-----:R-:W-:-:S05]  /*4570*/  IMAD.WIDE R8, R3, 0x4, R8 ;  /* 0x0000000403087825 */ /* 0x001fca00078e0208 */
[----:B------:R-:W2:Y:S01]  /*4580*/  LDG.E R16, desc[UR14][R8.64] ;  /* 0x0000000e08107981 */ /* 0x000ea2000c1e1900 */
[----:B------:R-:W0:Y:S01]  /*4590*/  MUFU.RCP R0, R29 ;  /* 0x0000001d00007308 */ /* 0x000e220000001000 */
[----:B------:R-:W-:Y:S01]  /*45a0*/  UISETP.NE.AND UP0, UPT, UR19, 0x1, UPT ;  /* 0x000000011300788c */ /* 0x000fe2000bf05270 */
[----:B------:R-:W-:Y:S01]  /*45b0*/  BSSY.RECONVERGENT B2, `(.L_x_95) ;  /* 0x000000c000027945 */ /* 0x000fe20003800200 */
[----:B0-----:R-:W-:-:S04]  /*45c0*/  FFMA R3, R0, -R29, 1 ;  /* 0x3f80000000037423 */ /* 0x001fc8000000081d */
[----:B------:R-:W-:Y:S01]  /*45d0*/  FFMA R0, R0, R3, R0 ;  /* 0x0000000300007223 */ /* 0x000fe20000000000 */
[----:B--2---:R-:W0:Y:S03]  /*45e0*/  FCHK P0, R16, R29 ;  /* 0x0000001d10007302 */ /* 0x004e260000000000 */
[----:B------:R-:W-:-:S04]  /*45f0*/  FFMA R3, R0, R16, RZ ;  /* 0x0000001000037223 */ /* 0x000fc800000000ff */
[----:B-1----:R-:W-:-:S04]  /*4600*/  FFMA R14, R3, -R29, R16 ;  /* 0x8000001d030e7223 */ /* 0x002fc80000000010 */
[----:B------:R-:W-:Y:S01]  /*4610*/  FFMA R3, R0, R14, R3 ;  /* 0x0000000e00037223 */ /* 0x000fe20000000003 */
[----:B0-----:R-:W-:Y:S06]  /*4620*/  @!P0 BRA `(.L_x_96) ;  /* 0x0000000000108947 */ /* 0x001fec0003800000 */
[----:B------:R-:W-:Y:S02]  /*4630*/  MOV R0, R16 ;  /* 0x0000001000007202 */ /* 0x000fe40000000f00 */
[----:B------:R-:W-:-:S07]  /*4640*/  MOV R16, 0x4660 ;  /* 0x0000466000107802 */ /* 0x000fce0000000f00 */
[----:B------:R-:W-:Y:S05]  /*4650*/  CALL.REL.NOINC `($__internal_0_$__cuda_sm3x_div_rn_noftz_f32_slowpath) ;  /* 0x0000000000d47944 */ /* 0x000fea0003c00000 */
[----:B------:R-:W-:-:S07]  /*4660*/  MOV R3, R5 ;  /* 0x0000000500037202 */ /* 0x000fce0000000f00 */
.L_x_96:
[----:B------:R-:W-:Y:S05]  /*4670*/  BSYNC.RECONVERGENT B2 ;  /* 0x0000000000027941 */ /* 0x000fea0003800200 */
.L_x_95:
[----:B------:R0:W-:Y:S01]  /*4680*/  STG.E desc[UR14][R8.64], R3 ;  /* 0x0000000308007986 */ /* 0x0001e2000c10190e */
[----:B------:R-:W-:Y:S05]  /*4690*/  BRA.U !UP0, `(.L_x_34) ;  /* 0x0000000108887547 */ /* 0x000fea000b800000 */
        /* <DEDUP_REMOVED lines=8> */
[----:B------:R-:W-:-:S04]  /*4720*/  FFMA R14, R3, -R29, R16 ;  /* 0x8000001d030e7223 */ /* 0x000fc80000000010 */
[----:B------:R-:W-:Y:S01]  /*4730*/  FFMA R3, R0, R14, R3 ;  /* 0x0000000e00037223 */ /* 0x000fe20000000003 */
[----:B0-----:R-:W-:Y:S06]  /*4740*/  @!P0 BRA `(.L_x_98) ;  /* 0x0000000000108947 */ /* 0x001fec0003800000 */
[----:B------:R-:W-:Y:S02]  /*4750*/  MOV R0, R16 ;  /* 0x0000001000007202 */ /* 0x000fe40000000f00 */
[----:B------:R-:W-:-:S07]  /*4760*/  MOV R16, 0x4780 ;  /* 0x0000478000107802 */ /* 0x000fce0000000f00 */
[----:B------:R-:W-:Y:S05]  /*4770*/  CALL.REL.NOINC `($__internal_0_$__cuda_sm3x_div_rn_noftz_f32_slowpath) ;  /* 0x00000000008c7944 */ /* 0x000fea0003c00000 */
[----:B------:R-:W-:-:S07]  /*4780*/  MOV R3, R5 ;  /* 0x0000000500037202 */ /* 0x000fce0000000f00 */
.L_x_98:
[----:B------:R-:W-:Y:S05]  /*4790*/  BSYNC.RECONVERGENT B2 ;  /* 0x0000000000027941 */ /* 0x000fea0003800200 */
.L_x_97:
[----:B------:R0:W-:Y:S01]  /*47a0*/  STG.E desc[UR14][R8.64+0x4], R3 ;  /* 0x0000040308007986 */ /* 0x0001e2000c10190e */
[----:B------:R-:W-:Y:S05]  /*47b0*/  BRA.U !UP0, `(.L_x_34) ;  /* 0x0000000108407547 */ /* 0x000fea000b800000 */
[----:B------:R-:W2:Y:S01]  /*47c0*/  LDG.E R16, desc[UR14][R8.64+0x8] ;  /* 0x0000080e08107981 */ /* 0x000ea2000c1e1900 */
[----:B------:R-:W0:Y:S01]  /*47d0*/  MUFU.RCP R0, R29 ;  /* 0x0000001d00007308 */ /* 0x000e220000001000 */
[----:B------:R-:W-:Y:S01]  /*47e0*/  BSSY.RECONVERGENT B2, `(.L_x_99) ;  /* 0x000000c000027945 */ /* 0x000fe20003800200 */
[----:B0-----:R-:W-:-:S04]  /*47f0*/  FFMA R3, R0, -R29, 1 ;  /* 0x3f80000000037423 */ /* 0x001fc8000000081d */
[----:B------:R-:W-:Y:S02]  /*4800*/  FFMA R0, R0, R3, R0 ;  /* 0x0000000300007223 */ /* 0x000fe40000000000 */
[----:B--2---:R-:W0:Y:S02]  /*4810*/  FCHK P0, R16, R29 ;  /* 0x0000001d10007302 */ /* 0x004e240000000000 */
        /* <DEDUP_REMOVED lines=8> */
.L_x_100:
[----:B------:R-:W-:Y:S05]  /*48a0*/  BSYNC.RECONVERGENT B2 ;  /* 0x0000000000027941 */ /* 0x000fea0003800200 */
.L_x_99:
[----:B------:R0:W-:Y:S02]  /*48b0*/  STG.E desc[UR14][R8.64+0x8], R3 ;  /* 0x0000080308007986 */ /* 0x0001e4000c10190e */
.L_x_34:
[C---:B--2-4-:R-:W-:Y:S01]  /*48c0*/  FMUL R0, R29.reuse, 16777216 ;  /* 0x4b8000001d007820 */ /* 0x054fe20000400000 */
[----:B------:R-:W-:Y:S01]  /*48d0*/  FSETP.GEU.AND P0, PT, |R29|, 1.175494350822287508e-38, PT ;  /* 0x008000001d00780b */ /* 0x000fe20003f0e200 */
[----:B01-3--:R-:W0:Y:S01]  /*48e0*/  LDC.64 R8, c[0x0][0x3b8] ;  /* 0x0000ee00ff087b82 */ /* 0x00be220000000a00 */
[----:B------:R-:W-:Y:S01]  /*48f0*/  IADD3 R5, PT, PT, R10, UR7, RZ ;  /* 0x000000070a057c10 */ /* 0x000fe2000fffe0ff */
[----:B------:R-:W1:Y:S01]  /*4900*/  LDCU UR5, c[0x0][0x3a4] ;  /* 0x00007480ff0577ac */ /* 0x000e620008000800 */
[----:B------:R-:W-:Y:S01]  /*4910*/  FSEL R0, R0, R29, !P0 ;  /* 0x0000001d00007208 */ /* 0x000fe20004000000 */
[----:B------:R-:W-:-:S03]  /*4920*/  UIADD3 UR4, UPT, UPT, UR4, 0x1, URZ ;  /* 0x0000000104047890 */ /* 0x000fc6000fffe0ff */
[----:B------:R-:W2:Y:S01]  /*4930*/  MUFU.LG2 R3, R0 ;  /* 0x0000000000037308 */ /* 0x000ea20000000c00 */
[----:B-1----:R-:W-:-:S04]  /*4940*/  UISETP.NE.AND UP0, UPT, UR4, UR5, UPT ;  /* 0x000000050400728c */ /* 0x002fc8000bf05270 */
[----:B--2---:R-:W-:Y:S01]  /*4950*/  @!P0 FADD R3, R3, -24 ;  /* 0xc1c0000003038421 */ /* 0x004fe20000000000 */
[----:B0-----:R-:W-:-:S04]  /*4960*/  IMAD.WIDE R8, R5, 0x4, R8 ;  /* 0x0000000405087825 */ /* 0x001fc800078e0208 */
[----:B------:R-:W-:-:S05]  /*4970*/  FFMA R3, R3, 0.69314718246459960938, R12 ;  /* 0x3f31721803037823 */ /* 0x000fca000000000c */
[----:B------:R1:W-:Y:S01]  /*4980*/  STG.E desc[UR14][R8.64], R3 ;  /* 0x0000000308007986 */ /* 0x0003e2000c10190e */
[----:B------:R-:W-:Y:S05]  /*4990*/  BRA.U UP0, `(.L_x_101) ;  /* 0xffffffb900247547 */ /* 0x000fea000b83ffff */
[----:B------:R-:W-:Y:S05]  /*49a0*/  EXIT ;  /* 0x000000000000794d */ /* 0x000fea0003800000 */
        .weak           $__internal_0_$__cuda_sm3x_div_rn_noftz_f32_slowpath
        .type           $__internal_0_$__cuda_sm3x_div_rn_noftz_f32_slowpath,@function
        .size           $__internal_0_$__cuda_sm3x_div_rn_noftz_f32_slowpath,(.L_x_182 - $__internal_0_$__cuda_sm3x_div_rn_noftz_f32_slowpath)
$__internal_0_$__cuda_sm3x_div_rn_noftz_f32_slowpath:
[----:B------:R-:W-:Y:S01]  /*49b0*/  SHF.R.U32.HI R7, RZ, 0x17, R29 ;  /* 0x00000017ff077819 */ /* 0x000fe2000001161d */
[----:B------:R-:W-:Y:S01]  /*49c0*/  BSSY.RECONVERGENT B0, `(.L_x_102) ;  /* 0x0000063000007945 */ /* 0x000fe20003800200 */
[----:B------:R-:W-:Y:S02]  /*49d0*/  SHF.R.U32.HI R18, RZ, 0x17, R0 ;  /* 0x00000017ff127819 */ /* 0x000fe40000011600 */
[----:B------:R-:W-:Y:S02]  /*49e0*/  LOP3.LUT R7, R7, 0xff, RZ, 0xc0, !PT ;  /* 0x000000ff07077812 */ /* 0x000fe400078ec0ff */
[----:B------:R-:W-:Y:S02]  /*49f0*/  LOP3.LUT R18, R18, 0xff, RZ, 0xc0, !PT ;  /* 0x000000ff12127812 */ /* 0x000fe400078ec0ff */
[----:B------:R-:W-:Y:S02]  /*4a00*/  IADD3 R17, PT, PT, R7, -0x1, RZ ;  /* 0xffffffff07117810 */ /* 0x000fe40007ffe0ff */
[----:B------:R-:W-:-:S02]  /*4a10*/  IADD3 R13, PT, PT, R18, -0x1, RZ ;  /* 0xffffffff120d7810 */ /* 0x000fc40007ffe0ff */
[----:B------:R-:W-:Y:S02]  /*4a20*/  ISETP.GT.U32.AND P0, PT, R17, 0xfd, PT ;  /* 0x000000fd1100780c */ /* 0x000fe40003f04070 */
[----:B------:R-:W-:Y:S02]  /*4a30*/  MOV R11, R29 ;  /* 0x0000001d000b7202 */ /* 0x000fe40000000f00 */
[----:B------:R-:W-:-:S13]  /*4a40*/  ISETP.GT.U32.OR P0, PT, R13, 0xfd, P0 ;  /* 0x000000fd0d00780c */ /* 0x000fda0000704470 */
[----:B------:R-:W-:Y:S01]  /*4a50*/  @!P0 MOV R5, RZ ;  /* 0x000000ff00058202 */ /* 0x000fe20000000f00 */
[----:B------:R-:W-:Y:S06]  /*4a60*/  @!P0 BRA `(.L_x_103) ;  /* 0x00000000005c8947 */ /* 0x000fec0003800000 */
[----:B------:R-:W-:Y:S02]  /*4a70*/  FSETP.GTU.FTZ.AND P0, PT, |R0|, +INF , PT ;  /* 0x7f8000000000780b */ /* 0x000fe40003f1c200 */
[----:B------:R-:W-:-:S04]  /*4a80*/  FSETP.GTU.FTZ.AND P1, PT, |R29|, +INF , PT ;  /* 0x7f8000001d00780b */ /* 0x000fc80003f3c200 */
[----:B------:R-:W-:-:S13]  /*4a90*/  PLOP3.LUT P0, PT, P0, P1, PT, 0xf8, 0x8f ;  /* 0x00000000008f781c */ /* 0x000fda0000703f70 */
[----:B------:R-:W-:Y:S05]  /*4aa0*/  @P0 BRA `(.L_x_104) ;  /* 0x00000004004c0947 */ /* 0x000fea0003800000 */
[----:B------:R-:W-:-:S13]  /*4ab0*/  LOP3.LUT P0, RZ, R11, 0x7fffffff, R0, 0xc8, !PT ;  /* 0x7fffffff0bff7812 */ /* 0x000fda000780c800 */
[----:B------:R-:W-:Y:S05]  /*4ac0*/  @!P0 BRA `(.L_x_105) ;  /* 0x00000004003c8947 */ /* 0x000fea0003800000 */
[C---:B------:R-:W-:Y:S02]  /*4ad0*/  FSETP.NEU.FTZ.AND P2, PT, |R0|.reuse, +INF , PT ;  /* 0x7f8000000000780b */ /* 0x040fe40003f5d200 */
[----:B------:R-:W-:Y:S02]  /*4ae0*/  FSETP.NEU.FTZ.AND P1, PT, |R29|, +INF , PT ;  /* 0x7f8000001d00780b */ /* 0x000fe40003f3d200 */
[----:B------:R-:W-:-:S11]  /*4af0*/  FSETP.NEU.FTZ.AND P0, PT, |R0|, +INF , PT ;  /* 0x7f8000000000780b */ /* 0x000fd60003f1d200 */
[----:B------:R-:W-:Y:S05]  /*4b00*/  @!P1 BRA !P2, `(.L_x_105) ;  /* 0x00000004002c9947 */ /* 0x000fea0005000000 */
[----:B------:R-:W-:-:S04]  /*4b10*/  LOP3.LUT P2, RZ, R0, 0x7fffffff, RZ, 0xc0, !PT ;  /* 0x7fffffff00ff7812 */ /* 0x000fc8000784c0ff */
[----:B------:R-:W-:-:S13]  /*4b20*/  PLOP3.LUT P1, PT, P1, P2, PT, 0x2f, 0xf2 ;  /* 0x0000000000f2781c */ /* 0x000fda0000f24577 */
[----:B------:R-:W-:Y:S05]  /*4b30*/  @P1 BRA `(.L_x_106) ;  /* 0x0000000400181947 */ /* 0x000fea0003800000 */
[----:B------:R-:W-:-:S04]  /*4b40*/  LOP3.LUT P1, RZ, R11, 0x7fffffff, RZ, 0xc0, !PT ;  /* 0x7fffffff0bff7812 */ /* 0x000fc8000782c0ff */
[----:B------:R-:W-:-:S13]  /*4b50*/  PLOP3.LUT P0, PT, P0, P1, PT, 0x2f, 0xf2 ;  /* 0x0000000000f2781c */ /* 0x000fda0000702577 */
[----:B------:R-:W-:Y:S05]  /*4b60*/  @P0 BRA `(.L_x_107) ;  /* 0x0000000400000947 */ /* 0x000fea0003800000 */
[----:B------:R-:W-:Y:S02]  /*4b70*/  ISETP.GE.AND P0, PT, R13, RZ, PT ;  /* 0x000000ff0d00720c */ /* 0x000fe40003f06270 */
[----:B------:R-:W-:-:S11]  /*4b80*/  ISETP.GE.AND P1, PT, R17, RZ, PT ;  /* 0x000000ff1100720c */ /* 0x000fd60003f26270 */
[----:B------:R-:W-:Y:S01]  /*4b90*/  @P0 MOV R5, RZ ;  /* 0x000000ff00050202 */ /* 0x000fe20000000f00 */
[----:B------:R-:W-:Y:S01]  /*4ba0*/  @!P0 FFMA R0, R0, 1.84467440737095516160e+19, RZ ;  /* 0x5f80000000008823 */ /* 0x000fe200000000ff */
[----:B------:R-:W-:Y:S01]  /*4bb0*/  @!P0 MOV R5, 0xffffffc0 ;  /* 0xffffffc000058802 */ /* 0x000fe20000000f00 */
[----:B------:R-:W-:-:S03]  /*4bc0*/  @!P1 FFMA R11, R29, 1.84467440737095516160e+19, RZ ;  /* 0x5f8000001d0b9823 */ /* 0x000fc600000000ff */
[----:B------:R-:W-:-:S07]  /*4bd0*/  @!P1 IADD3 R5, PT, PT, R5, 0x40, RZ ;  /* 0x0000004005059810 */ /* 0x000fce0007ffe0ff */
.L_x_103:
[----:B------:R-:W-:Y:S01]  /*4be0*/  LEA R20, R7, 0xc0800000, 0x17 ;  /* 0xc080000007147811 */ /* 0x000fe200078eb8ff */
[----:B------:R-:W-:Y:S01]  /*4bf0*/  BSSY.RECONVERGENT B1, `(.L_x_108) ;  /* 0x0000036000017945 */ /* 0x000fe20003800200 */
[----:B------:R-:W-:Y:S02]  /*4c00*/  IADD3 R18, PT, PT, R18, -0x7f, RZ ;  /* 0xffffff8112127810 */ /* 0x000fe40007ffe0ff */
[----:B------:R-:W-:-:S03]  /*4c10*/  IADD3 R17, PT, PT, -R20, R11, RZ ;  /* 0x0000000b14117210 */ /* 0x000fc60007ffe1ff */
[C---:B------:R-:W-:Y:S01]  /*4c20*/  IMAD R0, R18.reuse, -0x800000, R0 ;  /* 0xff80000012007824 */ /* 0x040fe200078e0200 */
[----:B------:R-:W0:Y:S01]  /*4c30*/  MUFU.RCP R20, R17 ;  /* 0x0000001100147308 */ /* 0x000e220000001000 */
[----:B------:R-:W-:Y:S01]  /*4c40*/  FADD.FTZ R13, -R17, -RZ ;  /* 0x800000ff110d7221 */ /* 0x000fe20000010100 */
[----:B------:R-:W-:-:S04]  /*4c50*/  IADD3 R18, PT, PT, R18, 0x7f, -R7 ;  /* 0x0000007f12127810 */ /* 0x000fc80007ffe807 */
[----:B------:R-:W-:Y:S01]  /*4c60*/  IADD3 R18, PT, PT, R18, R5, RZ ;  /* 0x0000000512127210 */ /* 0x000fe20007ffe0ff */
[----:B0-----:R-:W-:-:S04]  /*4c70*/  FFMA R11, R20, R13, 1 ;  /* 0x3f800000140b7423 */ /* 0x001fc8000000000d */
[----:B------:R-:W-:-:S04]  /*4c80*/  FFMA R11, R20, R11, R20 ;  /* 0x0000000b140b7223 */ /* 0x000fc80000000014 */
[----:B------:R-:W-:-:S04]  /*4c90*/  FFMA R20, R0, R11, RZ ;  /* 0x0000000b00147223 */ /* 0x000fc800000000ff */
[----:B------:R-:W-:-:S04]  /*4ca0*/  FFMA R19, R13, R20, R0 ;  /* 0x000000140d137223 */ /* 0x000fc80000000000 */
[----:B------:R-:W-:-:S04]  /*4cb0*/  FFMA R20, R11, R19, R20 ;  /* 0x000000130b147223 */ /* 0x000fc80000000014 */
[----:B------:R-:W-:-:S04]  /*4cc0*/  FFMA R13, R13, R20, R0 ;  /* 0x000000140d0d7223 */ /* 0x000fc80000000000 */
[----:B------:R-:W-:-:S05]  /*4cd0*/  FFMA R0, R11, R13, R20 ;  /* 0x0000000d0b007223 */ /* 0x000fca0000000014 */
[----:B------:R-:W-:-:S04]  /*4ce0*/  SHF.R.U32.HI R7, RZ, 0x17, R0 ;  /* 0x00000017ff077819 */ /* 0x000fc80000011600 */
[----:B------:R-:W-:-:S04]  /*4cf0*/  LOP3.LUT R7, R7, 0xff, RZ, 0xc0, !PT ;  /* 0x000000ff07077812 */ /* 0x000fc800078ec0ff */
[----:B------:R-:W-:-:S04]  /*4d00*/  IADD3 R7, PT, PT, R7, R18, RZ ;  /* 0x0000001207077210 */ /* 0x000fc80007ffe0ff */
[----:B------:R-:W-:-:S04]  /*4d10*/  IADD3 R5, PT, PT, R7, -0x1, RZ ;  /* 0xffffffff07057810 */ /* 0x000fc80007ffe0ff */
[----:B------:R-:W-:-:S13]  /*4d20*/  ISETP.GE.U32.AND P0, PT, R5, 0xfe, PT ;  /* 0x000000fe0500780c */ /* 0x000fda0003f06070 */
[----:B------:R-:W-:Y:S05]  /*4d30*/  @!P0 BRA `(.L_x_109) ;  /* 0x0000000000808947 */ /* 0x000fea0003800000 */
[----:B------:R-:W-:-:S13]  /*4d40*/  ISETP.GT.AND P0, PT, R7, 0xfe, PT ;  /* 0x000000fe0700780c */ /* 0x000fda0003f04270 */
[----:B------:R-:W-:Y:S05]  /*4d50*/  @P0 BRA `(.L_x_110) ;  /* 0x00000000006c0947 */ /* 0x000fea0003800000 */
[----:B------:R-:W-:-:S13]  /*4d60*/  ISETP.GE.AND P0, PT, R7, 0x1, PT ;  /* 0x000000010700780c */ /* 0x000fda0003f06270 */
[----:B------:R-:W-:Y:S05]  /*4d70*/  @P0 BRA `(.L_x_111) ;  /* 0x0000000000740947 */ /* 0x000fea0003800000 */
[----:B------:R-:W-:Y:S02]  /*4d80*/  ISETP.GE.AND P0, PT, R7, -0x18, PT ;  /* 0xffffffe80700780c */ /* 0x000fe40003f06270 */
[----:B------:R-:W-:-:S11]  /*4d90*/  LOP3.LUT R0, R0, 0x80000000, RZ, 0xc0, !PT ;  /* 0x8000000000007812 */ /* 0x000fd600078ec0ff */
[----:B------:R-:W-:Y:S05]  /*4da0*/  @!P0 BRA `(.L_x_111) ;  /* 0x0000000000688947 */ /* 0x000fea0003800000 */
[-CC-:B------:R-:W-:Y:S01]  /*4db0*/  FFMA.RZ R5, R11, R13.reuse, R20.reuse ;  /* 0x0000000d0b057223 */ /* 0x180fe2000000c014 */
[C---:B------:R-:W-:Y:S02]  /*4dc0*/  IADD3 R18, PT, PT, R7.reuse, 0x20, RZ ;  /* 0x0000002007127810 */ /* 0x040fe40007ffe0ff */
[----:B------:R-:W-:Y:S02]  /*4dd0*/  ISETP.NE.AND P2, PT, R7, RZ, PT ;  /* 0x000000ff0700720c */ /* 0x000fe40003f45270 */
[----:B------:R-:W-:Y:S01]  /*4de0*/  LOP3.LUT R17, R5, 0x7fffff, RZ, 0xc0, !PT ;  /* 0x007fffff05117812 */ /* 0x000fe200078ec0ff */
[CCC-:B------:R-:W-:Y:S01]  /*4df0*/  FFMA.RP R5, R11.reuse, R13.reuse, R20.reuse ;  /* 0x0000000d0b057223 */ /* 0x1c0fe20000008014 */
[----:B------:R-:W-:Y:S01]  /*4e00*/  FFMA.RM R20, R11, R13, R20 ;  /* 0x0000000d0b147223 */ /* 0x000fe20000004014 */
[----:B------:R-:W-:Y:S02]  /*4e10*/  ISETP.NE.AND P1, PT, R7, RZ, PT ;  /* 0x000000ff0700720c */ /* 0x000fe40003f25270 */
[----:B------:R-:W-:-:S02]  /*4e20*/  LOP3.LUT R17, R17, 0x800000, RZ, 0xfc, !PT ;  /* 0x0080000011117812 */ /* 0x000fc400078efcff */
[----:B------:R-:W-:Y:S02]  /*4e30*/  IADD3 R7, PT, PT, -R7, RZ, RZ ;  /* 0x000000ff07077210 */ /* 0x000fe40007ffe1ff */
[----:B------:R-:W-:Y:S02]  /*4e40*/  SHF.L.U32 R18, R17, R18, RZ ;  /* 0x0000001211127219 */ /* 0x000fe400000006ff */
[----:B------:R-:W-:Y:S02]  /*4e50*/  FSETP.NEU.FTZ.AND P0, PT, R5, R20, PT ;  /* 0x000000140500720b */ /* 0x000fe40003f1d000 */
[----:B------:R-:W-:Y:S02]  /*4e60*/  SEL R20, R7, RZ, P2 ;  /* 0x000000ff07147207 */ /* 0x000fe40001000000 */
[----:B------:R-:W-:Y:S02]  /*4e70*/  ISETP.NE.AND P1, PT, R18, RZ, P1 ;  /* 0x000000ff1200720c */ /* 0x000fe40000f25270 */
[----:B------:R-:W-:-:S02]  /*4e80*/  SHF.R.U32.HI R20, RZ, R20, R17 ;  /* 0x00000014ff147219 */ /* 0x000fc40000011611 */
[----:B------:R-:W-:Y:S02]  /*4e90*/  PLOP3.LUT P0, PT, P0, P1, PT, 0xf8, 0x8f ;  /* 0x00000000008f781c */ /* 0x000fe40000703f70 */
[----:B------:R-:W-:Y:S02]  /*4ea0*/  SHF.R.U32.HI R18, RZ, 0x1, R20 ;  /* 0x00000001ff127819 */ /* 0x000fe40000011614 */
[----:B------:R-:W-:-:S04]  /*4eb0*/  SEL R5, RZ, 0x1, !P0 ;  /* 0x00000001ff057807 */ /* 0x000fc80004000000 */
[----:B------:R-:W-:-:S04]  /*4ec0*/  LOP3.LUT R5, R5, 0x1, R18, 0xf8, !PT ;  /* 0x0000000105057812 */ /* 0x000fc800078ef812 */
[----:B------:R-:W-:-:S04]  /*4ed0*/  LOP3.LUT R5, R5, R20, RZ, 0xc0, !PT ;  /* 0x0000001405057212 */ /* 0x000fc800078ec0ff */
[----:B------:R-:W-:-:S04]  /*4ee0*/  IADD3 R5, PT, PT, R18, R5, RZ ;  /* 0x0000000512057210 */ /* 0x000fc80007ffe0ff */
[----:B------:R-:W-:Y:S01]  /*4ef0*/  LOP3.LUT R0, R5, R0, RZ, 0xfc, !PT ;  /* 0x0000000005007212 */ /* 0x000fe200078efcff */
[----:B------:R-:W-:Y:S06]  /*4f00*/  BRA `(.L_x_111) ;  /* 0x0000000000107947 */ /* 0x000fec0003800000 */
.L_x_110:
[----:B------:R-:W-:-:S04]  /*4f10*/  LOP3.LUT R0, R0, 0x80000000, RZ, 0xc0, !PT ;  /* 0x8000000000007812 */ /* 0x000fc800078ec0ff */
[----:B------:R-:W-:Y:S01]  /*4f20*/  LOP3.LUT R0, R0, 0x7f800000, RZ, 0xfc, !PT ;  /* 0x7f80000000007812 */ /* 0x000fe200078efcff */
[----:B------:R-:W-:Y:S06]  /*4f30*/  BRA `(.L_x_111) ;  /* 0x0000000000047947 */ /* 0x000fec0003800000 */
.L_x_109:
[----:B------:R-:W-:-:S07]  /*4f40*/  LEA R0, R18, R0, 0x17 ;  /* 0x0000000012007211 */ /* 0x000fce00078eb8ff */
.L_x_111:
[----:B------:R-:W-:Y:S05]  /*4f50*/  BSYNC.RECONVERGENT B1 ;  /* 0x0000000000017941 */ /* 0x000fea0003800200 */
.L_x_108:
[----:B------:R-:W-:Y:S05]  /*4f60*/  BRA `(.L_x_112) ;  /* 0x0000000000207947 */ /* 0x000fea0003800000 */
.L_x_107:
[----:B------:R-:W-:-:S04]  /*4f70*/  LOP3.LUT R0, R11, 0x80000000, R0, 0x48, !PT ;  /* 0x800000000b007812 */ /* 0x000fc800078e4800 */
[----:B------:R-:W-:Y:S01]  /*4f80*/  LOP3.LUT R0, R0, 0x7f800000, RZ, 0xfc, !PT ;  /* 0x7f80000000007812 */ /* 0x000fe200078efcff */
[----:B------:R-:W-:Y:S06]  /*4f90*/  BRA `(.L_x_112) ;  /* 0x0000000000147947 */ /* 0x000fec0003800000 */
.L_x_106:
[----:B------:R-:W-:Y:S01]  /*4fa0*/  LOP3.LUT R0, R11, 0x80000000, R0, 0x48, !PT ;  /* 0x800000000b007812 */ /* 0x000fe200078e4800 */
[----:B------:R-:W-:Y:S06]  /*4fb0*/  BRA `(.L_x_112) ;  /* 0x00000000000c7947 */ /* 0x000fec0003800000 */
.L_x_105:
[----:B------:R-:W0:Y:S01]  /*4fc0*/  MUFU.RSQ R0, -QNAN ;  /* 0xffc0000000007908 */ /* 0x000e220000001400 */
[----:B------:R-:W-:Y:S05]  /*4fd0*/  BRA `(.L_x_112) ;  /* 0x0000000000047947 */ /* 0x000fea0003800000 */
.L_x_104:
[----:B------:R-:W-:-:S07]  /*4fe0*/  FADD.FTZ R0, R0, R29 ;  /* 0x0000001d00007221 */ /* 0x000fce0000010000 */
.L_x_112:
[----:B------:R-:W-:Y:S05]  /*4ff0*/  BSYNC.RECONVERGENT B0 ;  /* 0x0000000000007941 */ /* 0x000fea0003800200 */
.L_x_102:
[----:B------:R-:W-:Y:S01]  /*5000*/  HFMA2 R17, -RZ, RZ, 0, 0 ;  /* 0x00000000ff117431 */ /* 0x000fe200000001ff */
[----:B0-----:R-:W-:-:S03]  /*5010*/  MOV R5, R0 ;  /* 0x0000000000057202 */ /* 0x001fc60000000f00 */
[----:B------:R-:W-:Y:S05]  /*5020*/  RET.REL.NODEC R16 `(_Z27flash_attn_2_fwd_f32_kernelPKfS0_S0_iiiiiifPfS1_) ;  /* 0xffffffac10f47950 */ /* 0x000fea0003c3ffff */
.L_x_113:
[----:B------:R-:W-:-:S00]  /*5030*/  BRA `(.L_x_113) ;  /* 0xfffffffc00fc7947 */ /* 0x000fc0000383ffff */
[----:B------:R-:W-:-:S00]  /*5040*/  NOP ;  /* 0x0000000000007918 */ /* 0x000fc00000000000 */
        /* <DEDUP_REMOVED lines=11> */
.L_x_182:


//--------------------- .text._Z27flash_attn_1_fwd_f32_kernelPKfS0_S0_iiiiiifPfS1_S1_ --------------------------
	.section	.text._Z27flash_attn_1_fwd_f32_kernelPKfS0_S0_iiiiiifPfS1_S1_,"ax",@progbits
	.align	128
        .global         _Z27flash_attn_1_fwd_f32_kernelPKfS0_S0_iiiiiifPfS1_S1_
        .type           _Z27flash_attn_1_fwd_f32_kernelPKfS0_S0_iiiiiifPfS1_S1_,@function
        .size           _Z27flash_attn_1_fwd_f32_kernelPKfS0_S0_iiiiiifPfS1_S1_,(.L_x_183 - _Z27flash_attn_1_fwd_f32_kernelPKfS0_S0_iiiiiifPfS1_S1_)
        .other          _Z27flash_attn_1_fwd_f32_kernelPKfS0_S0_iiiiiifPfS1_S1_,@"STO_CUDA_ENTRY STV_DEFAULT"
_Z27flash_attn_1_fwd_f32_kernelPKfS0_S0_iiiiiifPfS1_S1_:
.text._Z27flash_attn_1_fwd_f32_kernelPKfS0_S0_iiiiiifPfS1_S1_:
[----:B------:R-:W-:Y:S08]  /*0000*/  LDC R1, c[0x0][0x37c] ;  /* 0x0000df00ff017b82 */ /* 0x000ff00000000800 */
[----:B------:R-:W0:Y:S02]  /*0010*/  LDC R0, c[0x0][0x3a0] ;  /* 0x0000e800ff007b82 */ /* 0x000e240000000800 */
[----:B0-----:R-:W-:-:S13]  /*0020*/  ISETP.GE.AND P0, PT, R0, 0x1, PT ;  /* 0x000000010000780c */ /* 0x001fda0003f06270 */
[----:B------:R-:W-:Y:S05]  /*0030*/  @!P0 EXIT ;  /* 0x000000000000894d */ /* 0x000fea0003800000 */
[----:B------:R-:W0:Y:S01]  /*0040*/  S2R R3, SR_TID.X ;  /* 0x0000000000037919 */ /* 0x000e220000002100 */
[----:B------:R-:W1:Y:S01]  /*0050*/  S2UR UR6, SR_CgaCtaId ;  /* 0x00000000000679c3 */ /* 0x000e620000008800 */
[----:B------:R-:W2:Y:S01]  /*0060*/  LDCU UR10, c[0x0][0x3a8] ;  /* 0x00007500ff0a77ac */ /* 0x000ea20008000800 */
[----:B------:R-:W3:Y:S06]  /*0070*/  LDCU UR12, c[0x0][0x39c] ;  /* 0x00007380ff0c77ac */ /* 0x000eec0008000800 */
[----:B------:R-:W-:Y:S01]  /*0080*/  S2UR UR7, SR_CTAID.X ;  /* 0x00000000000779c3 */ /* 0x000fe20000002500 */
[----:B------:R-:W4:Y:S01]  /*0090*/  LDCU UR4, c[0x0][0x374] ;  /* 0x00006e80ff0477ac */ /* 0x000f220008000800 */
[----:B------:R-:W5:Y:S06]  /*00a0*/  LDCU UR11, c[0x0][0x398] ;  /* 0x00007300ff0b77ac */ /* 0x000f6c0008000800 */
[----:B------:R-:W4:Y:S01]  /*00b0*/  S2UR UR8, SR_CTAID.Y ;  /* 0x00000000000879c3 */ /* 0x000f220000002600 */
[----:B------:R-:W5:Y:S01]  /*00c0*/  LDCU UR28, c[0x0][0x3b0] ;  /* 0x00007600ff1c77ac */ /* 0x000f620008000800 */
[----:B------:R-:W-:Y:S01]  /*00d0*/  UMOV UR5, 0x400 ;  /* 0x0000040000057882 */ /* 0x000fe20000000000 */
[----:B--2---:R-:W-:Y:S01]  /*00e0*/  ULOP3.LUT UR19, UR10, 0x7, URZ, 0xc0, !UPT ;  /* 0x000000070a137892 */ /* 0x004fe2000f8ec0ff */
[----:B---3--:R-:W-:Y:S01]  /*00f0*/  MOV R5, UR12 ;  /* 0x0000000c00057c02 */ /* 0x008fe20008000f00 */
[----:B------:R-:W-:-:S02]  /*0100*/  UIMAD UR13, UR10, UR12, URZ ;  /* 0x0000000c0a0d72a4 */ /* 0x000fc4000f8e02ff */
[----:B-1----:R-:W-:Y:S02]  /*0110*/  ULEA UR5, UR6, UR5, 0x18 ;  /* 0x0000000506057291 */ /* 0x002fe4000f8ec0ff */
[----:B------:R-:W-:Y:S02]  /*0120*/  ULOP3.LUT UR20, UR10, 0x3, URZ, 0xc0, !UPT ;  /* 0x000000030a147892 */ /* 0x000fe4000f8ec0ff */
[----:B------:R-:W-:Y:S01]  /*0130*/  ULOP3.LUT UR22, UR10, 0x7ffffff8, URZ, 0xc0, !UPT ;  /* 0x7ffffff80a167892 */ /* 0x000fe2000f8ec0ff */
[----:B0-----:R-:W-:Y:S01]  /*0140*/  IMAD R4, R3, UR12, RZ ;  /* 0x0000000c03047c24 */ /* 0x001fe2000f8e02ff */
[----:B------:R-:W-:Y:S01]  /*0150*/  ULOP3.LUT UR23, UR10, 0x1, URZ, 0xc0, !UPT ;  /* 0x000000010a177892 */ /* 0x000fe2000f8ec0ff */
[----:B------:R-:W0:Y:S01]  /*0160*/  LDCU.64 UR14, c[0x0][0x358] ;  /* 0x00006b00ff0e77ac */ /* 0x000e220008000a00 */
[----:B-----5:R-:W-:Y:S01]  /*0170*/  FMUL R14, RZ, UR28 ;  /* 0x0000001cff0e7c20 */ /* 0x020fe20008400000 */
[----:B------:R-:W-:Y:S02]  /*0180*/  UIADD3 UR16, UPT, UPT, UR12, -0x1, URZ ;  /* 0xffffffff0c107890 */ /* 0x000fe4000fffe0ff */
[----:B----4-:R-:W-:-:S02]  /*0190*/  UIMAD UR4, UR4, UR7, UR8 ;  /* 0x00000007040472a4 */ /* 0x010fc4000f8e0208 */
[----:B------:R-:W-:Y:S02]  /*01a0*/  ULOP3.LUT UR8, UR10, 0x7ffffffc, URZ, 0xc0, !UPT ;  /* 0x7ffffffc0a087892 */ /* 0x000fe4000f8ec0ff */
[----:B------:R-:W-:Y:S02]  /*01b0*/  ULEA UR10, UR13, UR5, 0x2 ;  /* 0x000000050d0a7291 */ /* 0x000fe4000f8e10ff */
[----:B------:R-:W-:Y:S02]  /*01c0*/  UIMAD UR4, UR4, UR11, URZ ;  /* 0x0000000b040472a4 */ /* 0x000fe4000f8e02ff */
[----:B------:R-:W-:Y:S02]  /*01d0*/  ULEA UR25, UR13, UR10, 0x2 ;  /* 0x0000000a0d197291 */ /* 0x000fe4000f8e10ff */
[----:B------:R-:W-:Y:S02]  /*01e0*/  ULOP3.LUT UR17, UR12, 0x7, URZ, 0xc0, !UPT ;  /* 0x000000070c117892 */ /* 0x000fe4000f8ec0ff */
[----:B------:R-:W-:Y:S01]  /*01f0*/  IMAD R5, R5, UR4, R4 ;  /* 0x0000000405057c24 */ /* 0x000fe2000f8e0204 */
[----:B------:R-:W-:Y:S01]  /*0200*/  IADD3 R6, PT, PT, R3, UR4, RZ ;  /* 0x0000000403067c10 */ /* 0x000fe2000fffe0ff */
[----:B------:R-:W-:-:S02]  /*0210*/  ULOP3.LUT UR18, UR12, 0x3, URZ, 0xc0, !UPT ;  /* 0x000000030c127892 */ /* 0x000fc4000f8ec0ff */
[----:B------:R-:W-:Y:S02]  /*0220*/  ULOP3.LUT UR9, UR12, 0x7ffffff8, URZ, 0xc0, !UPT ;  /* 0x7ffffff80c097892 */ /* 0x000fe4000f8ec0ff */
[----:B------:R-:W-:Y:S02]  /*0230*/  ULOP3.LUT UR21, UR12, 0x1, URZ, 0xc0, !UPT ;  /* 0x000000010c157892 */ /* 0x000fe4000f8ec0ff */
[----:B------:R-:W-:Y:S02]  /*0240*/  ULOP3.LUT UR7, UR12, 0x7ffffff0, URZ, 0xc0, !UPT ;  /* 0x7ffffff00c077892 */ /* 0x000fe4000f8ec0ff */
[----:B------:R-:W-:Y:S02]  /*0250*/  UIADD3 UR24, UPT, UPT, UR19, -0x1, URZ ;  /* 0xffffffff13187890 */ /* 0x000fe4000fffe0ff */
[----:B------:R-:W-:Y:S02]  /*0260*/  UIADD3 UR26, UPT, UPT, UR20, -0x1, URZ ;  /* 0xffffffff141a7890 */ /* 0x000fe4000fffe0ff */
[----:B------:R-:W-:Y:S01]  /*0270*/  ULEA UR27, UR13, UR25, 0x2 ;  /* 0x000000190d1b7291 */ /* 0x000fe2000f8e10ff */
[----:B0-----:R-:W-:-:S11]  /*0280*/  UMOV UR4, URZ ;  /* 0x000000ff00047c82 */ /* 0x001fd60008000000 */
.L_x_176:
[----:B0-----:R-:W0:Y:S02]  /*0290*/  LDCU UR11, c[0x0][0x39c] ;  /* 0x00007380ff0b77ac */ /* 0x001e240008000800 */
[----:B0-----:R-:W-:-:S09]  /*02a0*/  UISETP.GE.AND UP0, UPT, UR11, 0x1, UPT ;  /* 0x000000010b00788c */ /* 0x001fd2000bf06270 */
[----:B-1-3--:R-:W-:Y:S05]  /*02b0*/  BRA.U !UP0, `(.L_x_114) ;  /* 0x0000000908047547 */ /* 0x00afea000b800000 */
[----:B------:R-:W-:Y:S01]  /*02c0*/  UISETP.GE.U32.AND UP1, UPT, UR16, 0x7, UPT ;  /* 0x000000071000788c */ /* 0x000fe2000bf26070 */
[----:B------:R-:W-:Y:S01]  /*02d0*/  MOV R0, UR4 ;  /* 0x0000000400007c02 */ /* 0x000fe20008000f00 */
[----:B------:R-:W-:-:S04]  /*02e0*/  UMOV UR5, URZ ;  /* 0x000000ff00057c82 */ /* 0x000fc80008000000 */
[----:B------:R-:W-:-:S03]  /*02f0*/  IMAD R0, R0, UR13, R5 ;  /* 0x0000000d00007c24 */ /* 0x000fc6000f8e0205 */
[----:B------:R-:W-:Y:S05]  /*0300*/  BRA.U !UP1, `(.L_x_115) ;  /* 0x0000000109e87547 */ /* 0x000fea000b800000 */
[----:B------:R-:W0:Y:S01]  /*0310*/  S2UR UR6, SR_CgaCtaId ;  /* 0x00000000000679c3 */ /* 0x000e220000008800 */
[----:B------:R-:W-:Y:S01]  /*0320*/  UMOV UR5, 0x400 ;  /* 0x0000040000057882 */ /* 0x000fe20000000000 */
[----:B------:R-:W-:Y:S01]  /*0330*/  SHF.L.U32 R2, R3, 0x2, RZ ;  /* 0x0000000203027819 */ /* 0x000fe200000006ff */
[----:B------:R-:W-:-:S05]  /*0340*/  ULOP3.LUT UR9, UR11, 0x7ffffff8, URZ, 0xc0, !UPT ;  /* 0x7ffffff80b097892 */ /* 0x000fca000f8ec0ff */
[----:B------:R-:W1:Y:S01]  /*0350*/  LDC R9, c[0x0][0x3a8] ;  /* 0x0000ea00ff097b82 */ /* 0x000e620000000800 */
[----:B0-----:R-:W-:-:S06]  /*0360*/  ULEA UR5, UR6, UR5, 0x18 ;  /* 0x0000000506057291 */ /* 0x001fcc000f8ec0ff */
[----:B------:R-:W-:Y:S01]  /*0370*/  MOV R12, UR5 ;  /* 0x00000005000c7c02 */ /* 0x000fe20008000f00 */
[----:B------:R-:W-:Y:S01]  /*0380*/  UIADD3 UR5, UPT, UPT, -UR9, URZ, URZ ;  /* 0x000000ff09057290 */ /* 0x000fe2000fffe1ff */
[C---:B-1----:R-:W-:Y:S01]  /*0390*/  IMAD R7, R9.reuse, 0x4, R2 ;  /* 0x0000000409077824 */ /* 0x042fe200078e0202 */
[----:B------:R-:W-:-:S03]  /*03a0*/  LEA R2, R9, R2, 0x3 ;  /* 0x0000000209027211 */ /* 0x000fc600078e18ff */
[--C-:B------:R-:W-:Y:S02]  /*03b0*/  IMAD R7, R7, UR11, R12.reuse ;  /* 0x0000000b07077c24 */ /* 0x100fe4000f8e020c */
[----:B------:R-:W-:Y:S01]  /*03c0*/  IMAD R12, R2, UR11, R12 ;  /* 0x0000000b020c7c24 */ /* 0x000fe2000f8e020c */
[----:B------:R-:W-:Y:S01]  /*03d0*/  MOV R2, R0 ;  /* 0x0000000000027202 */ /* 0x000fe20000000f00 */
[----:B------:R-:W-:-:S03]  /*03e0*/  VIADD R7, R7, 0x10 ;  /* 0x0000001007077836 */ /* 0x000fc60000000000 */
[----:B------:R-:W-:-:S07]  /*03f0*/  IADD3 R12, PT, PT, R12, 0x10, RZ ;  /* 0x000000100c0c7810 */ /* 0x000fce0007ffe0ff */
.L_x_116:
[----:B------:R-:W0:Y:S08]  /*0400*/  LDC.64 R8, c[0x0][0x388] ;  /* 0x0000e200ff087b82 */ /* 0x000e300000000a00 */
[----:B------:R-:W1:Y:S01]  /*0410*/  LDC.64 R10, c[0x0][0x390] ;  /* 0x0000e400ff0a7b82 */ /* 0x000e620000000a00 */
[----:B0-----:R-:W-:-:S05]  /*0420*/  IMAD.WIDE R8, R2, 0x4, R8 ;  /* 0x0000000402087825 */ /* 0x001fca00078e0208 */
[----:B------:R-:W2:Y:S01]  /*0430*/  LDG.E R16, desc[UR14][R8.64] ;  /* 0x0000000e08107981 */ /* 0x000ea2000c1e1900 */
[----:B-1----:R-:W-:-:S03]  /*0440*/  IMAD.WIDE R10, R2, 0x4, R10 ;  /* 0x00000004020a7825 */ /* 0x002fc600078e020a */
        /* <DEDUP_REMOVED lines=15> */
[----:B------:R-:W-:-:S04]  /*0540*/  UIADD3 UR5, UPT, UPT, UR5, 0x8, URZ ;  /* 0x0000000805057890 */ /* 0x000fc8000fffe0ff */
[----:B------:R-:W-:Y:S01]  /*0550*/  UISETP.NE.AND UP1, UPT, UR5, URZ, UPT ;  /* 0x000000ff0500728c */ /* 0x000fe2000bf25270 */
[----:B------:R-:W-:Y:S01]  /*0560*/  IADD3 R2, PT, PT, R2, 0x8, RZ ;  /* 0x0000000802027810 */ /* 0x000fe20007ffe0ff */
[----:B--2---:R-:W-:Y:S04]  /*0570*/  STS [R7+-0x10], R16 ;  /* 0xfffff01007007388 */ /* 0x004fe80000000800 */
[----:B----4-:R-:W-:Y:S04]  /*0580*/  STS [R12+-0x10], R13 ;  /* 0xfffff00d0c007388 */ /* 0x010fe80000000800 */
[----:B---3--:R-:W-:Y:S04]  /*0590*/  STS [R7+-0xc], R18 ;  /* 0xfffff41207007388 */ /* 0x008fe80000000800 */
[----:B-----5:R-:W-:Y:S04]  /*05a0*/  STS [R12+-0xc], R15 ;  /* 0xfffff40f0c007388 */ /* 0x020fe80000000800 */
[----:B------:R-:W-:Y:S04]  /*05b0*/  STS [R7+-0x8], R20 ;  /* 0xfffff81407007388 */ /* 0x000fe80000000800 */
[----:B------:R-:W-:Y:S04]  /*05c0*/  STS [R12+-0x8], R17 ;  /* 0xfffff8110c007388 */ /* 0x000fe80000000800 */
[----:B------:R-:W-:Y:S04]  /*05d0*/  STS [R7+-0x4], R22 ;  /* 0xfffffc1607007388 */ /* 0x000fe80000000800 */
[----:B------:R-:W-:Y:S04]  /*05e0*/  STS [R12+-0x4], R19 ;  /* 0xfffffc130c007388 */ /* 0x000fe80000000800 */
[----:B------:R-:W-:Y:S04]  /*05f0*/  STS [R7], R24 ;  /* 0x0000001807007388 */ /* 0x000fe80000000800 */
[----:B------:R-:W-:Y:S04]  /*0600*/  STS [R12], R21 ;  /* 0x000000150c007388 */ /* 0x000fe80000000800 */
[----:B------:R-:W-:Y:S04]  /*0610*/  STS [R7+0x4], R26 ;  /* 0x0000041a07007388 */ /* 0x000fe80000000800 */
[----:B------:R-:W-:Y:S04]  /*0620*/  STS [R12+0x4], R23 ;  /* 0x000004170c007388 */ /* 0x000fe80000000800 */
[----:B------:R-:W-:Y:S04]  /*0630*/  STS [R7+0x8], R28 ;  /* 0x0000081c07007388 */ /* 0x000fe80000000800 */
[----:B------:R-:W-:Y:S04]  /*0640*/  STS [R12+0x8], R25 ;  /* 0x000008190c007388 */ /* 0x000fe80000000800 */
[----:B------:R0:W-:Y:S04]  /*0650*/  STS [R7+0xc], R27 ;  /* 0x00000c1b07007388 */ /* 0x0001e80000000800 */
[----:B------:R1:W-:Y:S01]  /*0660*/  STS [R12+0xc], R29 ;  /* 0x00000c1d0c007388 */ /* 0x0003e20000000800 */
[----:B0-----:R-:W-:Y:S01]  /*0670*/  IADD3 R7, PT, PT, R7, 0x20, RZ ;  /* 0x0000002007077810 */ /* 0x001fe20007ffe0ff */
[----:B-1----:R-:W-:Y:S01]  /*0680*/  VIADD R12, R12, 0x20 ;  /* 0x000000200c0c7836 */ /* 0x002fe20000000000 */
[----:B------:R-:W-:Y:S06]  /*0690*/  BRA.U UP1, `(.L_x_116) ;  /* 0xfffffffd01587547 */ /* 0x000fec000b83ffff */
[----:B------:R-:W-:-:S05]  /*06a0*/  UMOV UR5, UR9 ;  /* 0x0000000900057c82 */ /* 0x000fca0008000000 */
.L_x_115:
[----:B------:R-:W-:-:S09]  /*06b0*/  UISETP.NE.AND UP1, UPT, UR17, URZ, UPT ;  /* 0x000000ff1100728c */ /* 0x000fd2000bf25270 */
[----:B------:R-:W-:Y:S05]  /*06c0*/  BRA.U !UP1, `(.L_x_114) ;  /* 0x0000000509007547 */ /* 0x000fea000b800000 */
[----:B------:R-:W-:Y:S02]  /*06d0*/  UIADD3 UR6, UPT, UPT, UR17, -0x1, URZ ;  /* 0xffffffff11067890 */ /* 0x000fe4000fffe0ff */
[----:B------:R-:W-:Y:S02]  /*06e0*/  UISETP.NE.AND UP2, UPT, UR18, URZ, UPT ;  /* 0x000000ff1200728c */ /* 0x000fe4000bf45270 */
[----:B------:R-:W-:-:S09]  /*06f0*/  UISETP.GE.U32.AND UP1, UPT, UR6, 0x3, UPT ;  /* 0x000000030600788c */ /* 0x000fd2000bf26070 */
[----:B------:R-:W-:Y:S05]  /*0700*/  BRA.U !UP1, `(.L_x_117) ;  /* 0x0000000109647547 */ /* 0x000fea000b800000 */
[----:B------:R-:W0:Y:S01]  /*0710*/  LDC.64 R8, c[0x0][0x388] ;  /* 0x0000e200ff087b82 */ /* 0x000e220000000a00 */
[----:B------:R-:W-:-:S07]  /*0720*/  IADD3 R7, PT, PT, R0, UR5, RZ ;  /* 0x0000000500077c10 */ /* 0x000fce000fffe0ff */
        /* <DEDUP_REMOVED lines=10> */
[----:B------:R-:W5:Y:S01]  /*07d0*/  LDG.E R26, desc[UR14][R10.64+0xc] ;  /* 0x00000c0e0a1a7981 */ /* 0x000f62000c1e1900 */
[----:B------:R-:W-:-:S04]  /*07e0*/  IADD3 R7, PT, PT, R4, UR5, RZ ;  /* 0x0000000504077c10 */ /* 0x000fc8000fffe0ff */
[C---:B------:R-:W-:Y:S02]  /*07f0*/  LEA R13, R7.reuse, UR10, 0x2 ;  /* 0x0000000a070d7c11 */ /* 0x040fe4000f8e10ff */
[----:B------:R-:W-:Y:S01]  /*0800*/  LEA R7, R7, UR25, 0x2 ;  /* 0x0000001907077c11 */ /* 0x000fe2000f8e10ff */
[----:B------:R-:W-:Y:S02]  /*0810*/  UIADD3 UR5, UPT, UPT, UR5, 0x4, URZ ;  /* 0x0000000405057890 */ /* 0x000fe4000fffe0ff */
[----:B--2---:R0:W-:Y:S04]  /*0820*/  STS [R13], R2 ;  /* 0x000000020d007388 */ /* 0x0041e80000000800 */
[----:B----4-:R0:W-:Y:S04]  /*0830*/  STS [R7], R12 ;  /* 0x0000000c07007388 */ /* 0x0101e80000000800 */
[----:B---3--:R0:W-:Y:S04]  /*0840*/  STS [R13+0x4], R16 ;  /* 0x000004100d007388 */ /* 0x0081e80000000800 */
[----:B-----5:R0:W-:Y:S04]  /*0850*/  STS [R7+0x4], R18 ;  /* 0x0000041207007388 */ /* 0x0201e80000000800 */
[----:B------:R0:W-:Y:S04]  /*0860*/  STS [R13+0x8], R20 ;  /* 0x000008140d007388 */ /* 0x0001e80000000800 */
[----:B------:R0:W-:Y:S04]  /*0870*/  STS [R7+0x8], R22 ;  /* 0x0000081607007388 */ /* 0x0001e80000000800 */
[----:B------:R0:W-:Y:S04]  /*0880*/  STS [R13+0xc], R24 ;  /* 0x00000c180d007388 */ /* 0x0001e80000000800 */
[----:B------:R0:W-:Y:S02]  /*0890*/  STS [R7+0xc], R26 ;  /* 0x00000c1a07007388 */ /* 0x0001e40000000800 */
.L_x_117:
[----:B------:R-:W-:Y:S05]  /*08a0*/  BRA.U !UP2, `(.L_x_114) ;  /* 0x000000010a887547 */ /* 0x000fea000b800000 */
[----:B------:R-:W-:Y:S01]  /*08b0*/  ISETP.NE.AND P0, PT, RZ, UR21, PT ;  /* 0x00000015ff007c0c */ /* 0x000fe2000bf05270 */
[----:B------:R-:W-:Y:S01]  /*08c0*/  UISETP.NE.AND UP1, UPT, UR18, 0x1, UPT ;  /* 0x000000011200788c */ /* 0x000fe2000bf25270 */
[----:B------:R-:W-:Y:S01]  /*08d0*/  HFMA2 R9, -RZ, RZ, 0, 2.384185791015625e-07 ;  /* 0x00000004ff097431 */ /* 0x000fe200000001ff */
[----:B0-----:R-:W-:-:S04]  /*08e0*/  MOV R13, 0x4 ;  /* 0x00000004000d7802 */ /* 0x001fc80000000f00 */
[----:B------:R-:W-:-:S05]  /*08f0*/  PLOP3.LUT P1, PT, PT, PT, UP1, 0x80, 0x8 ;  /* 0x000000000008781c */ /* 0x000fca0003f2f018 */
[----:B------:R-:W0:Y:S01]  /*0900*/  @UP1 LDCU.64 UR28, c[0x0][0x388] ;  /* 0x00007100ff1c17ac */ /* 0x000e220008000a00 */
[----:B------:R-:W1:Y:S01]  /*0910*/  @P0 LDC.64 R16, c[0x0][0x388] ;  /* 0x0000e200ff100b82 */ /* 0x000e620000000a00 */
[----:B------:R-:W2:Y:S06]  /*0920*/  @UP1 LDCU.64 UR30, c[0x0][0x390] ;  /* 0x00007200ff1e17ac */ /* 0x000eac0008000a00 */
[----:B------:R-:W-:Y:S01]  /*0930*/  @P1 VIADD R12, R0, UR5 ;  /* 0x00000005000c1c36 */ /* 0x000fe20008000000 */
        /* <DEDUP_REMOVED lines=14> */
[----:B------:R-:W-:Y:S01]  /*0a20*/  @P0 VIADD R0, R4, UR5 ;  /* 0x0000000504000c36 */ /* 0x000fe20008000000 */
[----:B------:R-:W-:-:S02]  /*0a30*/  @P1 LEA R19, R2, UR10, 0x2 ;  /* 0x0000000a02131c11 */ /* 0x000fc4000f8e10ff */
        /* <DEDUP_REMOVED lines=9> */
.L_x_114:
[----:B------:R-:W2:Y:S02]  /*0ad0*/  LDCU UR5, c[0x0][0x3a4] ;  /* 0x00007480ff0577ac */ /* 0x000ea40008000800 */
[----:B--2---:R-:W-:Y:S01]  /*0ae0*/  UISETP.GE.AND UP1, UPT, UR5, 0x1, UPT ;  /* 0x000000010500788c */ /* 0x004fe2000bf26270 */
[----:B------:R-:W-:Y:S08]  /*0af0*/  BAR.SYNC.DEFER_BLOCKING 0x0 ;  /* 0x0000000000007b1d */ /* 0x000ff00000010000 */
[----:B------:R-:W-:Y:S05]  /*0b00*/  BRA.U !UP1, `(.L_x_118) ;  /* 0x0000003509787547 */ /* 0x000fea000b800000 */
[----:B------:R-:W-:-:S05]  /*0b10*/  UMOV UR5, URZ ;  /* 0x000000ff00057c82 */ /* 0x000fca0008000000 */
.L_x_175:
[----:B---3--:R-:W-:Y:S05]  /*0b20*/  BRA.U !UP0, `(.L_x_119) ;  /* 0x0000000508f07547 */ /* 0x008fea000b800000 */
[----:B------:R-:W-:Y:S01]  /*0b30*/  UISETP.GE.U32.AND UP1, UPT, UR16, 0xf, UPT ;  /* 0x0000000f1000788c */ /* 0x000fe2000bf26070 */
[----:B------:R-:W-:Y:S01]  /*0b40*/  MOV R0, UR5 ;  /* 0x0000000500007c02 */ /* 0x000fe20008000f00 */
[----:B------:R-:W-:-:S04]  /*0b50*/  UMOV UR6, URZ ;  /* 0x000000ff00067c82 */ /* 0x000fc80008000000 */
[----:B------:R-:W-:-:S03]  /*0b60*/  IMAD R0, R0, UR13, R5 ;  /* 0x0000000d00007c24 */ /* 0x000fc6000f8e0205 */
[----:B------:R-:W-:Y:S05]  /*0b70*/  BRA.U !UP1, `(.L_x_120) ;  /* 0x0000000109b47547 */ /* 0x000fea000b800000 */
[----:B------:R-:W2:Y:S01]  /*0b80*/  S2UR UR11, SR_CgaCtaId ;  /* 0x00000000000b79c3 */ /* 0x000ea20000008800 */
[----:B------:R-:W-:Y:S02]  /*0b90*/  UMOV UR6, 0x400 ;  /* 0x0000040000067882 */ /* 0x000fe40000000000 */
[----:B--2---:R-:W-:-:S03]  /*0ba0*/  ULEA UR11, UR11, UR6, 0x18 ;  /* 0x000000060b0b7291 */ /* 0x004fc6000f8ec0ff */
[----:B------:R-:W-:-:S09]  /*0bb0*/  UMOV UR6, URZ ;  /* 0x000000ff00067c82 */ /* 0x000fd20008000000 */
.L_x_121:
[----:B--2---:R-:W2:Y:S01]  /*0bc0*/  LDC.64 R8, c[0x0][0x380] ;  /* 0x0000e000ff087b82 */ /* 0x004ea20000000a00 */
[----:B01----:R-:W-:-:S05]  /*0bd0*/  IADD3 R7, PT, PT, R0, UR6, RZ ;  /* 0x0000000600077c10 */ /* 0x003fca000fffe0ff */
[----:B--2---:R-:W-:-:S05]  /*0be0*/  IMAD.WIDE R8, R7, 0x4, R8 ;  /* 0x0000000407087825 */ /* 0x004fca00078e0208 */
        /* <DEDUP_REMOVED lines=16> */
[----:B------:R-:W-:Y:S01]  /*0cf0*/  IADD3 R7, PT, PT, R4, UR6, RZ ;  /* 0x0000000604077c10 */ /* 0x000fe2000fffe0ff */
[----:B------:R-:W-:-:S03]  /*0d00*/  UIADD3 UR6, UPT, UPT, UR6, 0x10, URZ ;  /* 0x0000001006067890 */ /* 0x000fc6000fffe0ff */
[----:B------:R-:W-:Y:S01]  /*0d10*/  LEA R7, R7, UR11, 0x2 ;  /* 0x0000000b07077c11 */ /* 0x000fe2000f8e10ff */
[----:B------:R-:W-:-:S04]  /*0d20*/  UISETP.NE.AND UP1, UPT, UR6, UR7, UPT ;  /* 0x000000070600728c */ /* 0x000fc8000bf25270 */
[----:B--2---:R2:W-:Y:S04]  /*0d30*/  STS [R7], R2 ;  /* 0x0000000207007388 */ /* 0x0045e80000000800 */
[----:B---3--:R2:W-:Y:S04]  /*0d40*/  STS [R7+0x4], R10 ;  /* 0x0000040a07007388 */ /* 0x0085e80000000800 */
[----:B----4-:R2:W-:Y:S04]  /*0d50*/  STS [R7+0x8], R12 ;  /* 0x0000080c07007388 */ /* 0x0105e80000000800 */
[----:B-----5:R2:W-:Y:S04]  /*0d60*/  STS [R7+0xc], R16 ;  /* 0x00000c1007007388 */ /* 0x0205e80000000800 */
[----:B------:R2:W-:Y:S04]  /*0d70*/  STS [R7+0x10], R18 ;  /* 0x0000101207007388 */ /* 0x0005e80000000800 */
        /* <DEDUP_REMOVED lines=10> */
[----:B------:R2:W-:Y:S01]  /*0e20*/  STS [R7+0x3c], R21 ;  /* 0x00003c1507007388 */ /* 0x0005e20000000800 */
[----:B------:R-:W-:Y:S05]  /*0e30*/  BRA.U UP1, `(.L_x_121) ;  /* 0xfffffffd01607547 */ /* 0x000fea000b83ffff */
[----:B------:R-:W-:-:S05]  /*0e40*/  UMOV UR6, UR7 ;  /* 0x0000000700067c82 */ /* 0x000fca0008000000 */
.L_x_120:
[----:B------:R-:W3:Y:S02]  /*0e50*/  LDCU UR11, c[0x0][0x39c] ;  /* 0x00007380ff0b77ac */ /* 0x000ee40008000800 */
[----:B---3--:R-:W-:-:S04]  /*0e60*/  ULOP3.LUT UR11, UR11, 0xf, URZ, 0xc0, !UPT ;  /* 0x0000000f0b0b7892 */ /* 0x008fc8000f8ec0ff */
[----:B------:R-:W-:-:S09]  /*0e70*/  UISETP.NE.AND UP1, UPT, UR11, URZ, UPT ;  /* 0x000000ff0b00728c */ /* 0x000fd2000bf25270 */
[----:B------:R-:W-:Y:S05]  /*0e80*/  BRA.U !UP1, `(.L_x_119) ;  /* 0x0000000509187547 */ /* 0x000fea000b800000 */
[----:B------:R-:W-:Y:S02]  /*0e90*/  UIADD3 UR11, UPT, UPT, UR11, -0x1, URZ ;  /* 0xffffffff0b0b7890 */ /* 0x000fe4000fffe0ff */
[----:B------:R-:W-:Y:S02]  /*0ea0*/  UISETP.NE.AND UP2, UPT, UR17, URZ, UPT ;  /* 0x000000ff1100728c */ /* 0x000fe4000bf45270 */
[----:B------:R-:W-:-:S09]  /*0eb0*/  UISETP.GE.U32.AND UP1, UPT, UR11, 0x7, UPT ;  /* 0x000000070b00788c */ /* 0x000fd2000bf26070 */
[----:B------:R-:W-:Y:S05]  /*0ec0*/  BRA.U !UP1, `(.L_x_122) ;  /* 0x0000000109647547 */ /* 0x000fea000b800000 */
[----:B------:R-:W3:Y:S01]  /*0ed0*/  LDC.64 R8, c[0x0][0x380] ;  /* 0x0000e000ff087b82 */ /* 0x000ee20000000a00 */
[----:B012---:R-:W-:-:S05]  /*0ee0*/  IADD3 R7, PT, PT, R0, UR6, RZ ;  /* 0x0000000600077c10 */ /* 0x007fca000fffe0ff */
[----:B---3--:R-:W-:-:S05]  /*0ef0*/  IMAD.WIDE R8, R7, 0x4, R8 ;  /* 0x0000000407087825 */ /* 0x008fca00078e0208 */
        /* <DEDUP_REMOVED lines=10> */
[----:B------:R-:W-:Y:S01]  /*0fa0*/  VIADD R7, R4, UR6 ;  /* 0x0000000604077c36 */ /* 0x000fe20008000000 */
        /* <DEDUP_REMOVED lines=11> */
.L_x_122:
        /* <DEDUP_REMOVED lines=22> */
.L_x_123:
[----:B------:R-:W-:Y:S05]  /*11c0*/  BRA.U !UP2, `(.L_x_119) ;  /* 0x000000010a487547 */ /* 0x000fea000b800000 */
[----:B------:R-:W3:Y:S01]  /*11d0*/  LDC.64 R8, c[0x0][0x380] ;  /* 0x0000e000ff087b82 */ /* 0x000ee20000000a00 */
[----:B012---:R-:W-:-:S05]  /*11e0*/  IADD3 R7, PT, PT, R0, UR6, RZ ;  /* 0x0000000600077c10 */ /* 0x007fca000fffe0ff */
[----:B---3--:R-:W-:-:S05]  /*11f0*/  IMAD.WIDE R8, R7, 0x4, R8 ;  /* 0x0000000407087825 */ /* 0x008fca00078e0208 */
        /* <DEDUP_REMOVED lines=10> */
[----:B---3--:R-:W2:Y:S05]  /*12a0*/  LDG.E R0, desc[UR14][R8.64+0x4] ;  /* 0x0000040e08007981 */ /* 0x008eaa000c1e1900 */
[----:B------:R-:W-:-:S13]  /*12b0*/  PLOP3.LUT P0, PT, PT, PT, UP1, 0x80, 0x8 ;  /* 0x000000000008781c */ /* 0x000fda0003f0f018 */
[----:B------:R-:W3:Y:S04]  /*12c0*/  @P0 LDG.E R2, desc[UR14][R8.64+0x8] ;  /* 0x0000080e08020981 */ /* 0x000ee8000c1e1900 */
[----:B--2---:R4:W-:Y:S04]  /*12d0*/  STS [R7+0x4], R0 ;  /* 0x0000040007007388 */ /* 0x0049e80000000800 */
[----:B---3--:R4:W-:Y:S02]  /*12e0*/  @P0 STS [R7+0x8], R2 ;  /* 0x0000080207000388 */ /* 0x0089e40000000800 */
.L_x_119:
[----:B0-2---:R-:W3:Y:S01]  /*12f0*/  LDC R13, c[0x0][0x3ac] ;  /* 0x0000eb00ff0d7b82 */ /* 0x005ee20000000800 */
[----:B------:R-:W0:Y:S07]  /*1300*/  LDCU UR6, c[0x0][0x3a8] ;  /* 0x00007500ff0677ac */ /* 0x000e2e0008000800 */
[----:B------:R-:W2:Y:S08]  /*1310*/  LDC.64 R8, c[0x0][0x3c0] ;  /* 0x0000f000ff087b82 */ /* 0x000eb00000000a00 */
[----:B-1----:R-:W1:Y:S01]  /*1320*/  LDC.64 R10, c[0x0][0x3b8] ;  /* 0x0000ee00ff0a7b82 */ /* 0x002e620000000a00 */
[----:B---34-:R-:W-:-:S04]  /*1330*/  IMAD R7, R13, UR5, R6 ;  /* 0x000000050d077c24 */ /* 0x018fc8000f8e0206 */
[----:B--2---:R-:W-:-:S03]  /*1340*/  IMAD.WIDE R8, R7, 0x4, R8 ;  /* 0x0000000407087825 */ /* 0x004fc600078e0208 */
[----:B------:R-:W-:Y:S01]  /*1350*/  BAR.SYNC.DEFER_BLOCKING 0x0 ;  /* 0x0000000000007b1d */ /* 0x000fe20000010000 */
[----:B-1----:R-:W-:-:S05]  /*1360*/  IMAD.WIDE R10, R7, 0x4, R10 ;  /* 0x00000004070a7825 */ /* 0x002fca00078e020a */
[----:B------:R1:W5:Y:S04]  /*1370*/  LDG.E R2, desc[UR14][R8.64] ;  /* 0x0000000e08027981 */ /* 0x000368000c1e1900 */
[----:B------:R1:W5:Y:S01]  /*1380*/  LDG.E R0, desc[UR14][R10.64] ;  /* 0x0000000e0a007981 */ /* 0x000362000c1e1900 */
[----:B0-----:R-:W-:Y:S01]  /*1390*/  IMAD.U32 R12, RZ, RZ, UR6 ;  /* 0x00000006ff0c7e24 */ /* 0x001fe2000f8e00ff */
[----:B------:R-:W-:-:S04]  /*13a0*/  MOV R7, 0xff800000 ;  /* 0xff80000000077802 */ /* 0x000fc80000000f00 */
[----:B------:R-:W-:-:S13]  /*13b0*/  ISETP.GE.AND P3, PT, R12, 0x1, PT ;  /* 0x000000010c00780c */ /* 0x000fda0003f66270 */
[----:B-1----:R-:W-:Y:S05]  /*13c0*/  @!P3 BRA `(.L_x_124) ;  /* 0x0000000c00bcb947 */ /* 0x002fea0003800000 */
[----:B------:R-:W-:Y:S01]  /*13d0*/  IMAD R8, R13, UR5, R3 ;  /* 0x000000050d087c24 */ /* 0x000fe2000f8e0203 */
[----:B------:R-:W-:Y:S06]  /*13e0*/  BRA.U !UP0, `(.L_x_125) ;  /* 0x0000000508d47547 */ /* 0x000fec000b800000 */
[----:B------:R-:W-:Y:S01]  /*13f0*/  HFMA2 R10, -RZ, RZ, 0, 0 ;  /* 0x00000000ff0a7431 */ /* 0x000fe200000001ff */
[----:B------:R-:W-:-:S07]  /*1400*/  MOV R7, 0xff800000 ;  /* 0xff80000000077802 */ /* 0x000fce0000000f00 */
.L_x_131:
[----:B------:R-:W-:Y:S01]  /*1410*/  UISETP.GE.U32.AND UP1, UPT, UR16, 0x7, UPT ;  /* 0x000000071000788c */ /* 0x000fe2000bf26070 */
[----:B------:R-:W-:Y:S01]  /*1420*/  MOV R26, RZ ;  /* 0x000000ff001a7202 */ /* 0x000fe20000000f00 */
[----:B------:R-:W-:-:S07]  /*1430*/  IMAD.MOV.U32 R9, RZ, RZ, RZ ;  /* 0x000000ffff097224 */ /* 0x000fce00078e00ff */
[----:B------:R-:W-:Y:S05]  /*1440*/  BRA.U !UP1, `(.L_x_126) ;  /* 0x0000000109987547 */ /* 0x000fea000b800000 */
[----:B------:R-:W0:Y:S01]  /*1450*/  S2UR UR11, SR_CgaCtaId ;  /* 0x00000000000b79c3 */ /* 0x000e220000008800 */
[----:B------:R-:W-:Y:S01]  /*1460*/  UMOV UR6, 0x400 ;  /* 0x0000040000067882 */ /* 0x000fe20000000000 */
[----:B------:R-:W-:-:S06]  /*1470*/  MOV R26, RZ ;  /* 0x000000ff001a7202 */ /* 0x000fcc0000000f00 */
[----:B------:R-:W1:Y:S01]  /*1480*/  LDC R9, c[0x0][0x39c] ;  /* 0x0000e700ff097b82 */ /* 0x000e620000000800 */
[----:B0-----:R-:W-:-:S03]  /*1490*/  ULEA UR11, UR11, UR6, 0x18 ;  /* 0x000000060b0b7291 */ /* 0x001fc6000f8ec0ff */
[----:B------:R-:W-:-:S09]  /*14a0*/  UMOV UR6, URZ ;  /* 0x000000ff00067c82 */ /* 0x000fd20008000000 */
.L_x_127:
        /* <DEDUP_REMOVED lines=15> */
[----:B------:R-:W4:Y:S04]  /*15a0*/  LDS R20, [R19+0x10] ;  /* 0x0000100013147984 */ /* 0x000f280000000800 */
[----:B------:R-:W-:Y:S04]  /*15b0*/  LDS R24, [R21+0x14] ;  /* 0x0000140015187984 */ /* 0x000fe80000000800 */
[----:B------:R-:W4:Y:S01]  /*15c0*/  LDS R25, [R19+0x14] ;  /* 0x0000140013197984 */ /* 0x000f220000000800 */
[----:B0-----:R-:W-:-:S03]  /*15d0*/  FFMA R28, R23, R22, R26 ;  /* 0x00000016171c7223 */ /* 0x001fc6000000001a */
[----:B------:R-:W-:Y:S04]  /*15e0*/  LDS R22, [R21+0x18] ;  /* 0x0000180015167984 */ /* 0x000fe80000000800 */
[----:B------:R-:W0:Y:S01]  /*15f0*/  LDS R23, [R19+0x18] ;  /* 0x0000180013177984 */ /* 0x000e220000000800 */
[----:B-1----:R-:W-:-:S03]  /*1600*/  FFMA R12, R11, R12, R28 ;  /* 0x0000000c0b0c7223 */ /* 0x002fc6000000001c */
[----:B------:R-:W-:Y:S04]  /*1610*/  LDS R26, [R21+0x1c] ;  /* 0x00001c00151a7984 */ /* 0x000fe80000000800 */
[----:B------:R-:W1:Y:S01]  /*1620*/  LDS R27, [R19+0x1c] ;  /* 0x00001c00131b7984 */ /* 0x000e620000000800 */
[----:B--2---:R-:W-:-:S04]  /*1630*/  FFMA R12, R13, R16, R12 ;  /* 0x000000100d0c7223 */ /* 0x004fc8000000000c */
[----:B---3--:R-:W-:-:S04]  /*1640*/  FFMA R12, R15, R18, R12 ;  /* 0x000000120f0c7223 */ /* 0x008fc8000000000c */
[----:B----4-:R-:W-:-:S04]  /*1650*/  FFMA R17, R17, R20, R12 ;  /* 0x0000001411117223 */ /* 0x010fc8000000000c */
[----:B------:R-:W-:-:S04]  /*1660*/  FFMA R17, R24, R25, R17 ;  /* 0x0000001918117223 */ /* 0x000fc80000000011 */
[----:B0-----:R-:W-:-:S04]  /*1670*/  FFMA R17, R22, R23, R17 ;  /* 0x0000001716117223 */ /* 0x001fc80000000011 */
[----:B-1----:R-:W-:Y:S01]  /*1680*/  FFMA R26, R26, R27, R17 ;  /* 0x0000001b1a1a7223 */ /* 0x002fe20000000011 */
[----:B------:R-:W-:Y:S06]  /*1690*/  BRA.U UP1, `(.L_x_127) ;  /* 0xfffffffd01847547 */ /* 0x000fec000b83ffff */
[----:B------:R-:W-:-:S07]  /*16a0*/  MOV R9, UR9 ;  /* 0x0000000900097c02 */ /* 0x000fce0008000f00 */
.L_x_126:
[----:B------:R-:W-:-:S09]  /*16b0*/  UISETP.NE.AND UP1, UPT, UR17, URZ, UPT ;  /* 0x000000ff1100728c */ /* 0x000fd2000bf25270 */
[----:B------:R-:W-:Y:S05]  /*16c0*/  BRA.U !UP1, `(.L_x_128) ;  /* 0x0000000109e07547 */ /* 0x000fea000b800000 */
[----:B------:R-:W-:Y:S02]  /*16d0*/  UIADD3 UR6, UPT, UPT, UR17, -0x1, URZ ;  /* 0xffffffff11067890 */ /* 0x000fe4000fffe0ff */
[----:B------:R-:W-:Y:S02]  /*16e0*/  UISETP.NE.AND UP2, UPT, UR18, URZ, UPT ;  /* 0x000000ff1200728c */ /* 0x000fe4000bf45270 */
[----:B------:R-:W-:-:S09]  /*16f0*/  UISETP.GE.U32.AND UP1, UPT, UR6, 0x3, UPT ;  /* 0x000000030600788c */ /* 0x000fd2000bf26070 */
[----:B------:R-:W-:Y:S05]  /*1700*/  BRA.U !UP1, `(.L_x_129) ;  /* 0x0000000109547547 */ /* 0x000fea000b800000 */
[----:B------:R-:W0:Y:S01]  /*1710*/  S2UR UR11, SR_CgaCtaId ;  /* 0x00000000000b79c3 */ /* 0x000e220000008800 */
[----:B------:R-:W1:Y:S01]  /*1720*/  LDCU UR12, c[0x0][0x39c] ;  /* 0x00007380ff0c77ac */ /* 0x000e620008000800 */
[----:B------:R-:W-:Y:S01]  /*1730*/  IADD3 R11, PT, PT, R4, R9, RZ ;  /* 0x00000009040b7210 */ /* 0x000fe20007ffe0ff */
[----:B------:R-:W-:Y:S01]  /*1740*/  UMOV UR6, 0x400 ;  /* 0x0000040000067882 */ /* 0x000fe20000000000 */
[----:B-1----:R-:W-:Y:S02]  /*1750*/  IMAD R12, R10, UR12, R9 ;  /* 0x0000000c0a0c7c24 */ /* 0x002fe4000f8e0209 */
[----:B------:R-:W-:Y:S01]  /*1760*/  VIADD R9, R9, 0x4 ;  /* 0x0000000409097836 */ /* 0x000fe20000000000 */
[----:B0-----:R-:W-:Y:S02]  /*1770*/  ULEA UR6, UR11, UR6, 0x18 ;  /* 0x000000060b067291 */ /* 0x001fe4000f8ec0ff */
[----:B------:R-:W-:-:S04]  /*1780*/  LEA R12, R12, UR10, 0x2 ;  /* 0x0000000a0c0c7c11 */ /* 0x000fc8000f8e10ff */
[----:B------:R-:W-:Y:S01]  /*1790*/  LEA R11, R11, UR6, 0x2 ;  /* 0x000000060b0b7c11 */ /* 0x000fe2000f8e10ff */
        /* <DEDUP_REMOVED lines=12> */
.L_x_129:
        /* <DEDUP_REMOVED lines=19> */
.L_x_130:
        /* <DEDUP_REMOVED lines=12> */
.L_x_128:
[----:B------:R-:W0:Y:S01]  /*1a50*/  LDC R12, c[0x0][0x3a8] ;  /* 0x0000ea00ff0c7b82 */ /* 0x000e220000000800 */
[----:B------:R-:W1:Y:S02]  /*1a60*/  LDCU UR6, c[0x0][0x3b0] ;  /* 0x00007600ff0677ac */ /* 0x000e640008000800 */
[----:B-1----:R-:W-:Y:S01]  /*1a70*/  FMUL R26, R26, UR6 ;  /* 0x000000061a1a7c20 */ /* 0x002fe20008400000 */
[--C-:B0-----:R-:W-:Y:S02]  /*1a80*/  IMAD R9, R12, UR4, R10.reuse ;  /* 0x000000040c097c24 */ /* 0x101fe4000f8e020a */
[----:B------:R-:W-:Y:S01]  /*1a90*/  IMAD R11, R3, R12, R10 ;  /* 0x0000000c030b7224 */ /* 0x000fe200078e020a */
[----:B------:R-:W-:Y:S02]  /*1aa0*/  IADD3 R10, PT, PT, R10, 0x1, RZ ;  /* 0x000000010a0a7810 */ /* 0x000fe40007ffe0ff */
[----:B------:R-:W-:Y:S02]  /*1ab0*/  ISETP.GE.AND P0, PT, R8, R9, PT ;  /* 0x000000090800720c */ /* 0x000fe40003f06270 */
[----:B------:R-:W-:-:S02]  /*1ac0*/  LEA R11, R11, UR27, 0x2 ;  /* 0x0000001b0b0b7c11 */ /* 0x000fc4000f8e10ff */
[----:B------:R-:W-:Y:S02]  /*1ad0*/  FSEL R26, R26, -INF , P0 ;  /* 0xff8000001a1a7808 */ /* 0x000fe40000000000 */
[----:B------:R-:W-:Y:S02]  /*1ae0*/  ISETP.NE.AND P1, PT, R10, R12, PT ;  /* 0x0000000c0a00720c */ /* 0x000fe40003f25270 */
[CC--:B------:R-:W-:Y:S01]  /*1af0*/  FSETP.GT.AND P0, PT, R26.reuse, R7.reuse, PT ;  /* 0x000000071a00720b */ /* 0x0c0fe20003f04000 */
[----:B------:R0:W-:Y:S03]  /*1b00*/  STS [R11], R26 ;  /* 0x0000001a0b007388 */ /* 0x0001e60000000800 */
[----:B------:R-:W-:-:S07]  /*1b10*/  FSEL R7, R26, R7, P0 ;  /* 0x000000071a077208 */ /* 0x000fce0000000000 */
[----:B0-----:R-:W-:Y:S05]  /*1b20*/  @!P1 BRA `(.L_x_124) ;  /* 0x0000000400e49947 */ /* 0x001fea0003800000 */
[----:B------:R-:W-:Y:S05]  /*1b30*/  BRA `(.L_x_131) ;  /* 0xfffffff800347947 */ /* 0x000fea000383ffff */
.L_x_125:
[----:B------:R-:W-:Y:S01]  /*1b40*/  ISETP.GE.U32.AND P0, PT, R12, 0x8, PT ;  /* 0x000000080c00780c */ /* 0x000fe20003f06070 */
[----:B------:R-:W-:Y:S02]  /*1b50*/  HFMA2 R9, -RZ, RZ, 0, 0 ;  /* 0x00000000ff097431 */ /* 0x000fe400000001ff */
[----:B------:R-:W-:-:S10]  /*1b60*/  IMAD.MOV.U32 R7, RZ, RZ, -0x800000 ;  /* 0xff800000ff077424 */ /* 0x000fd400078e00ff */
[----:B------:R-:W-:Y:S05]  /*1b70*/  @!P0 BRA `(.L_x_132) ;  /* 0x0000000000e08947 */ /* 0x000fea0003800000 */
[----:B------:R-:W-:Y:S02]  /*1b80*/  MOV R7, 0xff800000 ;  /* 0xff80000000077802 */ /* 0x000fe40000000f00 */
[----:B------:R-:W-:-:S07]  /*1b90*/  MOV R9, RZ ;  /* 0x000000ff00097202 */ /* 0x000fce0000000f00 */
.L_x_133:
[----:B------:R-:W-:-:S05]  /*1ba0*/  IMAD R11, R12, UR4, R9 ;  /* 0x000000040c0b7c24 */ /* 0x000fca000f8e0209 */
[----:B------:R-:W-:Y:S02]  /*1bb0*/  ISETP.GE.AND P0, PT, R8, R11, PT ;  /* 0x0000000b0800720c */ /* 0x000fe40003f06270 */
[C---:B------:R-:W-:Y:S02]  /*1bc0*/  IADD3 R13, PT, PT, R11.reuse, 0x1, RZ ;  /* 0x000000010b0d7810 */ /* 0x040fe40007ffe0ff */
[----:B------:R-:W-:Y:S02]  /*1bd0*/  FSEL R10, R14, -INF , P0 ;  /* 0xff8000000e0a7808 */ /* 0x000fe40000000000 */
[----:B------:R-:W-:Y:S01]  /*1be0*/  ISETP.GE.AND P1, PT, R8, R13, PT ;  /* 0x0000000d0800720c */ /* 0x000fe20003f26270 */
[----:B------:R-:W-:Y:S01]  /*1bf0*/  VIADD R13, R11, 0x2 ;  /* 0x000000020b0d7836 */ /* 0x000fe20000000000 */
[----:B------:R-:W-:Y:S02]  /*1c00*/  FSETP.GT.AND P0, PT, R10, R7, PT ;  /* 0x000000070a00720b */ /* 0x000fe40003f04000 */
[----:B------:R-:W-:-:S02]  /*1c10*/  FSEL R16, R14, -INF , P1 ;  /* 0xff8000000e107808 */ /* 0x000fc40000800000 */
[----:B------:R-:W-:Y:S02]  /*1c20*/  FSEL R7, R10, R7, P0 ;  /* 0x000000070a077208 */ /* 0x000fe40000000000 */
[----:B------:R-:W-:Y:S02]  /*1c30*/  ISETP.GE.AND P1, PT, R8, R13, PT ;  /* 0x0000000d0800720c */ /* 0x000fe40003f26270 */
[-C--:B------:R-:W-:Y:S02]  /*1c40*/  FSETP.GT.AND P0, PT, R16, R7.reuse, PT ;  /* 0x000000071000720b */ /* 0x080fe40003f04000 */
[----:B------:R-:W-:Y:S02]  /*1c50*/  IADD3 R15, PT, PT, R11, 0x3, RZ ;  /* 0x000000030b0f7810 */ /* 0x000fe40007ffe0ff */
[----:B------:R-:W-:Y:S02]  /*1c60*/  FSEL R18, R14, -INF , P1 ;  /* 0xff8000000e127808 */ /* 0x000fe40000800000 */
[----:B------:R-:W-:Y:S01]  /*1c70*/  FSEL R13, R16, R7, P0 ;  /* 0x00000007100d7208 */ /* 0x000fe20000000000 */
[----:B------:R-:W-:Y:S01]  /*1c80*/  IMAD R7, R3, R12, R9 ;  /* 0x0000000c03077224 */ /* 0x000fe200078e0209 */
[----:B------:R-:W-:-:S02]  /*1c90*/  ISETP.GE.AND P1, PT, R8, R15, PT ;  /* 0x0000000f0800720c */ /* 0x000fc40003f26270 */
[-C--:B------:R-:W-:Y:S02]  /*1ca0*/  FSETP.GT.AND P0, PT, R18, R13.reuse, PT ;  /* 0x0000000d1200720b */ /* 0x080fe40003f04000 */
[----:B------:R-:W-:Y:S02]  /*1cb0*/  IADD3 R17, PT, PT, R11, 0x4, RZ ;  /* 0x000000040b117810 */ /* 0x000fe40007ffe0ff */
[----:B------:R-:W-:Y:S02]  /*1cc0*/  FSEL R20, R14, -INF , P1 ;  /* 0xff8000000e147808 */ /* 0x000fe40000800000 */
[----:B------:R-:W-:Y:S02]  /*1cd0*/  FSEL R15, R18, R13, P0 ;  /* 0x0000000d120f7208 */ /* 0x000fe40000000000 */
[----:B------:R-:W-:Y:S02]  /*1ce0*/  ISETP.GE.AND P1, PT, R8, R17, PT ;  /* 0x000000110800720c */ /* 0x000fe40003f26270 */
[----:B------:R-:W-:-:S02]  /*1cf0*/  LEA R13, R7, UR27, 0x2 ;  /* 0x0000001b070d7c11 */ /* 0x000fc4000f8e10ff */
[-C--:B------:R-:W-:Y:S02]  /*1d00*/  FSETP.GT.AND P0, PT, R20, R15.reuse, PT ;  /* 0x0000000f1400720b */ /* 0x080fe40003f04000 */
[C---:B------:R-:W-:Y:S01]  /*1d10*/  IADD3 R7, PT, PT, R11.reuse, 0x5, RZ ;  /* 0x000000050b077810 */ /* 0x040fe20007ffe0ff */
[----:B------:R0:W-:Y:S01]  /*1d20*/  STS [R13], R10 ;  /* 0x0000000a0d007388 */ /* 0x0001e20000000800 */
[C---:B------:R-:W-:Y:S01]  /*1d30*/  IADD3 R17, PT, PT, R11.reuse, 0x6, RZ ;  /* 0x000000060b117810 */ /* 0x040fe20007ffe0ff */
[----:B------:R-:W-:Y:S01]  /*1d40*/  VIADD R11, R11, 0x7 ;  /* 0x000000070b0b7836 */ /* 0x000fe20000000000 */
[----:B------:R-:W-:Y:S01]  /*1d50*/  FSEL R22, R14, -INF , P1 ;  /* 0xff8000000e167808 */ /* 0x000fe20000800000 */
[----:B------:R0:W-:Y:S01]  /*1d60*/  STS [R13+0x4], R16 ;  /* 0x000004100d007388 */ /* 0x0001e20000000800 */
[----:B------:R-:W-:Y:S02]  /*1d70*/  FSEL R15, R20, R15, P0 ;  /* 0x0000000f140f7208 */ /* 0x000fe40000000000 */
[C---:B------:R-:W-:Y:S01]  /*1d80*/  ISETP.GE.AND P2, PT, R8.reuse, R7, PT ;  /* 0x000000070800720c */ /* 0x040fe20003f46270 */
[----:B------:R0:W-:Y:S01]  /*1d90*/  STS [R13+0x8], R18 ;  /* 0x000008120d007388 */ /* 0x0001e20000000800 */
[----:B------:R-:W-:-:S02]  /*1da0*/  ISETP.GE.AND P4, PT, R8, R17, PT ;  /* 0x000000110800720c */ /* 0x000fc40003f86270 */
[----:B------:R-:W-:Y:S01]  /*1db0*/  ISETP.GE.AND P0, PT, R8, R11, PT ;  /* 0x0000000b0800720c */ /* 0x000fe20003f06270 */
[----:B------:R0:W-:Y:S01]  /*1dc0*/  STS [R13+0xc], R20 ;  /* 0x00000c140d007388 */ /* 0x0001e20000000800 */
[-C--:B------:R-:W-:Y:S02]  /*1dd0*/  FSETP.GT.AND P1, PT, R22, R15.reuse, PT ;  /* 0x0000000f1600720b */ /* 0x080fe40003f24000 */
[C---:B------:R-:W-:Y:S01]  /*1de0*/  FSEL R24, R14.reuse, -INF , P2 ;  /* 0xff8000000e187808 */ /* 0x040fe20001000000 */
[----:B------:R0:W-:Y:S01]  /*1df0*/  STS [R13+0x10], R22 ;  /* 0x000010160d007388 */ /* 0x0001e20000000800 */
[C---:B------:R-:W-:Y:S02]  /*1e00*/  FSEL R26, R14.reuse, -INF , P4 ;  /* 0xff8000000e1a7808 */ /* 0x040fe40002000000 */
[----:B------:R-:W-:Y:S01]  /*1e10*/  FSEL R28, R14, -INF , P0 ;  /* 0xff8000000e1c7808 */ /* 0x000fe20000000000 */
[----:B------:R0:W-:Y:S01]  /*1e20*/  STS [R13+0x14], R24 ;  /* 0x000014180d007388 */ /* 0x0001e20000000800 */
[----:B------:R-:W-:-:S02]  /*1e30*/  FSEL R15, R22, R15, P1 ;  /* 0x0000000f160f7208 */ /* 0x000fc40000800000 */
[----:B------:R-:W-:Y:S01]  /*1e40*/  IADD3 R9, PT, PT, R9, 0x8, RZ ;  /* 0x0000000809097810 */ /* 0x000fe20007ffe0ff */
[----:B------:R0:W-:Y:S01]  /*1e50*/  STS [R13+0x18], R26 ;  /* 0x0000181a0d007388 */ /* 0x0001e20000000800 */
[----:B------:R-:W-:-:S03]  /*1e60*/  FSETP.GT.AND P1, PT, R24, R15, PT ;  /* 0x0000000f1800720b */ /* 0x000fc60003f24000 */
[----:B------:R0:W-:Y:S01]  /*1e70*/  STS [R13+0x1c], R28 ;  /* 0x00001c1c0d007388 */ /* 0x0001e20000000800 */
[----:B------:R-:W-:Y:S02]  /*1e80*/  FSEL R15, R24, R15, P1 ;  /* 0x0000000f180f7208 */ /* 0x000fe40000800000 */
[----:B------:R-:W-:Y:S02]  /*1e90*/  ISETP.NE.AND P1, PT, R9, UR22, PT ;  /* 0x0000001609007c0c */ /* 0x000fe4000bf25270 */
[----:B------:R-:W-:-:S04]  /*1ea0*/  FSETP.GT.AND P0, PT, R26, R15, PT ;  /* 0x0000000f1a00720b */ /* 0x000fc80003f04000 */
[----:B------:R-:W-:-:S04]  /*1eb0*/  FSEL R7, R26, R15, P0 ;  /* 0x0000000f1a077208 */ /* 0x000fc80000000000 */
[----:B------:R-:W-:-:S04]  /*1ec0*/  FSETP.GT.AND P0, PT, R28, R7, PT ;  /* 0x000000071c00720b */ /* 0x000fc80003f04000 */
[----:B------:R-:W-:Y:S01]  /*1ed0*/  FSEL R7, R28, R7, P0 ;  /* 0x000000071c077208 */ /* 0x000fe20000000000 */
[----:B0-----:R-:W-:Y:S08]  /*1ee0*/  @P1 BRA `(.L_x_133) ;  /* 0xfffffffc002c1947 */ /* 0x001ff0000383ffff */
[----:B------:R-:W-:-:S07]  /*1ef0*/  MOV R9, UR22 ;  /* 0x0000001600097c02 */ /* 0x000fce0008000f00 */
.L_x_132:
[----:B------:R-:W-:-:S09]  /*1f00*/  UISETP.NE.AND UP1, UPT, UR19, URZ, UPT ;  /* 0x000000ff1300728c */ /* 0x000fd2000bf25270 */
[----:B------:R-:W-:Y:S05]  /*1f10*/  BRA.U !UP1, `(.L_x_124) ;  /* 0x0000000109e87547 */ /* 0x000fea000b800000 */
[----:B------:R-:W-:Y:S02]  /*1f20*/  UISETP.GE.U32.AND UP1, UPT, UR24, 0x3, UPT ;  /* 0x000000031800788c */ /* 0x000fe4000bf26070 */
[----:B------:R-:W-:-:S07]  /*1f30*/  UISETP.NE.AND UP2, UPT, UR20, URZ, UPT ;  /* 0x000000ff1400728c */ /* 0x000fce000bf45270 */
[----:B------:R-:W-:Y:S05]  /*1f40*/  BRA.U !UP1, `(.L_x_134) ;  /* 0x00000001096c7547 */ /* 0x000fea000b800000 */
[----:B------:R-:W-:-:S05]  /*1f50*/  IMAD R11, R12, UR4, R9 ;  /* 0x000000040c0b7c24 */ /* 0x000fca000f8e0209 */
[C---:B------:R-:W-:Y:S02]  /*1f60*/  IADD3 R13, PT, PT, R11.reuse, 0x1, RZ ;  /* 0x000000010b0d7810 */ /* 0x040fe40007ffe0ff */
[C---:B------:R-:W-:Y:S02]  /*1f70*/  ISETP.GE.AND P0, PT, R8.reuse, R11, PT ;  /* 0x0000000b0800720c */ /* 0x040fe40003f06270 */
[----:B------:R-:W-:Y:S01]  /*1f80*/  ISETP.GE.AND P2, PT, R8, R13, PT ;  /* 0x0000000d0800720c */ /* 0x000fe20003f46270 */
[C---:B------:R-:W-:Y:S01]  /*1f90*/  VIADD R13, R11.reuse, 0x3 ;  /* 0x000000030b0d7836 */ /* 0x040fe20000000000 */
[----:B------:R-:W-:Y:S01]  /*1fa0*/  IADD3 R15, PT, PT, R11, 0x2, RZ ;  /* 0x000000020b0f7810 */ /* 0x000fe20007ffe0ff */
[----:B------:R-:W-:Y:S01]  /*1fb0*/  IMAD R11, R3, R12, R9 ;  /* 0x0000000c030b7224 */ /* 0x000fe200078e0209 */
[----:B------:R-:W-:Y:S02]  /*1fc0*/  FSEL R10, R14, -INF , P0 ;  /* 0xff8000000e0a7808 */ /* 0x000fe40000000000 */
[----:B------:R-:W-:-:S02]  /*1fd0*/  ISETP.GE.AND P4, PT, R8, R15, PT ;  /* 0x0000000f0800720c */ /* 0x000fc40003f86270 */
[----:B------:R-:W-:Y:S02]  /*1fe0*/  ISETP.GE.AND P0, PT, R8, R13, PT ;  /* 0x0000000d0800720c */ /* 0x000fe40003f06270 */
[-C--:B------:R-:W-:Y:S02]  /*1ff0*/  FSETP.GT.AND P1, PT, R10, R7.reuse, PT ;  /* 0x000000070a00720b */ /* 0x080fe40003f24000 */
[C---:B------:R-:W-:Y:S02]  /*2000*/  FSEL R16, R14.reuse, -INF , P2 ;  /* 0xff8000000e107808 */ /* 0x040fe40001000000 */
[----:B------:R-:W-:Y:S02]  /*2010*/  LEA R11, R11, UR27, 0x2 ;  /* 0x0000001b0b0b7c11 */ /* 0x000fe4000f8e10ff */
[C---:B------:R-:W-:Y:S02]  /*2020*/  FSEL R18, R14.reuse, -INF , P4 ;  /* 0xff8000000e127808 */ /* 0x040fe40002000000 */
[----:B------:R-:W-:Y:S01]  /*2030*/  FSEL R20, R14, -INF , P0 ;  /* 0xff8000000e147808 */ /* 0x000fe20000000000 */
[----:B------:R0:W-:Y:S01]  /*2040*/  STS [R11], R10 ;  /* 0x0000000a0b007388 */ /* 0x0001e20000000800 */
[----:B------:R-:W-:-:S02]  /*2050*/  FSEL R7, R10, R7, P1 ;  /* 0x000000070a077208 */ /* 0x000fc40000800000 */
[----:B------:R-:W-:Y:S01]  /*2060*/  IADD3 R9, PT, PT, R9, 0x4, RZ ;  /* 0x0000000409097810 */ /* 0x000fe20007ffe0ff */
[----:B------:R0:W-:Y:S01]  /*2070*/  STS [R11+0x4], R16 ;  /* 0x000004100b007388 */ /* 0x0001e20000000800 */
[----:B------:R-:W-:-:S03]  /*2080*/  FSETP.GT.AND P1, PT, R16, R7, PT ;  /* 0x000000071000720b */ /* 0x000fc60003f24000 */
[----:B------:R0:W-:Y:S01]  /*2090*/  STS [R11+0x8], R18 ;  /* 0x000008120b007388 */ /* 0x0001e20000000800 */
[----:B------:R-:W-:-:S03]  /*20a0*/  FSEL R7, R16, R7, P1 ;  /* 0x0000000710077208 */ /* 0x000fc60000800000 */
[----:B------:R0:W-:Y:S01]  /*20b0*/  STS [R11+0xc], R20 ;  /* 0x00000c140b007388 */ /* 0x0001e20000000800 */
[----:B------:R-:W-:-:S04]  /*20c0*/  FSETP.GT.AND P0, PT, R18, R7, PT ;  /* 0x000000071200720b */ /* 0x000fc80003f04000 */
[----:B------:R-:W-:-:S04]  /*20d0*/  FSEL R7, R18, R7, P0 ;  /* 0x0000000712077208 */ /* 0x000fc80000000000 */
[----:B------:R-:W-:-:S04]  /*20e0*/  FSETP.GT.AND P0, PT, R20, R7, PT ;  /* 0x000000071400720b */ /* 0x000fc80003f04000 */
[----:B0-----:R-:W-:-:S09]  /*20f0*/  FSEL R7, R20, R7, P0 ;  /* 0x0000000714077208 */ /* 0x001fd20000000000 */
.L_x_134:
[----:B------:R-:W-:Y:S05]  /*2100*/  BRA.U !UP2, `(.L_x_124) ;  /* 0x000000010a6c7547 */ /* 0x000fea000b800000 */
[----:B------:R-:W-:Y:S02]  /*2110*/  UISETP.NE.AND UP1, UPT, UR26, URZ, UPT ;  /* 0x000000ff1a00728c */ /* 0x000fe4000bf25270 */
[----:B------:R-:W-:-:S07]  /*2120*/  UISETP.NE.AND UP2, UPT, UR23, URZ, UPT ;  /* 0x000000ff1700728c */ /* 0x000fce000bf45270 */
[----:B------:R-:W-:Y:S05]  /*2130*/  BRA.U !UP1, `(.L_x_135) ;  /* 0x00000001093c7547 */ /* 0x000fea000b800000 */
[--C-:B------:R-:W-:Y:S02]  /*2140*/  IMAD R11, R12, UR4, R9.reuse ;  /* 0x000000040c0b7c24 */ /* 0x100fe4000f8e0209 */
[----:B------:R-:W-:Y:S01]  /*2150*/  IMAD R10, R3, R12, R9 ;  /* 0x0000000c030a7224 */ /* 0x000fe200078e0209 */
[----:B------:R-:W-:Y:S02]  /*2160*/  IADD3 R9, PT, PT, R9, 0x2, RZ ;  /* 0x0000000209097810 */ /* 0x000fe40007ffe0ff */
[----:B------:R-:W-:Y:S02]  /*2170*/  IADD3 R13, PT, PT, R11, 0x1, RZ ;  /* 0x000000010b0d7810 */ /* 0x000fe40007ffe0ff */
[C---:B------:R-:W-:Y:S02]  /*2180*/  ISETP.GE.AND P0, PT, R8.reuse, R11, PT ;  /* 0x0000000b0800720c */ /* 0x040fe40003f06270 */
[----:B------:R-:W-:Y:S02]  /*2190*/  ISETP.GE.AND P1, PT, R8, R13, PT ;  /* 0x0000000d0800720c */ /* 0x000fe40003f26270 */
[----:B------:R-:W-:-:S02]  /*21a0*/  LEA R11, R10, UR27, 0x2 ;  /* 0x0000001b0a0b7c11 */ /* 0x000fc4000f8e10ff */
[C---:B------:R-:W-:Y:S02]  /*21b0*/  FSEL R10, R14.reuse, -INF , P0 ;  /* 0xff8000000e0a7808 */ /* 0x040fe40000000000 */
[----:B------:R-:W-:Y:S02]  /*21c0*/  FSEL R16, R14, -INF , P1 ;  /* 0xff8000000e107808 */ /* 0x000fe40000800000 */
[CC--:B------:R-:W-:Y:S01]  /*21d0*/  FSETP.GT.AND P0, PT, R10.reuse, R7.reuse, PT ;  /* 0x000000070a00720b */ /* 0x0c0fe20003f04000 */
[----:B------:R0:W-:Y:S03]  /*21e0*/  STS [R11], R10 ;  /* 0x0000000a0b007388 */ /* 0x0001e60000000800 */
[----:B------:R-:W-:Y:S01]  /*21f0*/  FSEL R7, R10, R7, P0 ;  /* 0x000000070a077208 */ /* 0x000fe20000000000 */
[----:B------:R0:W-:Y:S03]  /*2200*/  STS [R11+0x4], R16 ;  /* 0x000004100b007388 */ /* 0x0001e60000000800 */
[----:B------:R-:W-:-:S04]  /*2210*/  FSETP.GT.AND P0, PT, R16, R7, PT ;  /* 0x000000071000720b */ /* 0x000fc80003f04000 */
[----:B------:R-:W-:-:S09]  /*2220*/  FSEL R7, R16, R7, P0 ;  /* 0x0000000710077208 */ /* 0x000fd20000000000 */
.L_x_135:
[----:B------:R-:W-:Y:S05]  /*2230*/  BRA.U !UP2, `(.L_x_124) ;  /* 0x000000010a207547 */ /* 0x000fea000b800000 */
[--C-:B0-----:R-:W-:Y:S02]  /*2240*/  IMAD R11, R12, UR4, R9.reuse ;  /* 0x000000040c0b7c24 */ /* 0x101fe4000f8e0209 */
[----:B------:R-:W-:-:S03]  /*2250*/  IMAD R9, R3, R12, R9 ;  /* 0x0000000c03097224 */ /* 0x000fc600078e0209 */
[----:B------:R-:W-:Y:S02]  /*2260*/  ISETP.GE.AND P0, PT, R8, R11, PT ;  /* 0x0000000b0800720c */ /* 0x000fe40003f06270 */
[----:B------:R-:W-:Y:S02]  /*2270*/  LEA R9, R9, UR27, 0x2 ;  /* 0x0000001b09097c11 */ /* 0x000fe4000f8e10ff */
[----:B------:R-:W-:-:S04]  /*2280*/  FSEL R8, R14, -INF , P0 ;  /* 0xff8000000e087808 */ /* 0x000fc80000000000 */
[CC--:B------:R-:W-:Y:S01]  /*2290*/  FSETP.GT.AND P0, PT, R8.reuse, R7.reuse, PT ;  /* 0x000000070800720b */ /* 0x0c0fe20003f04000 */
[----:B------:R1:W-:Y:S03]  /*22a0*/  STS [R9], R8 ;  /* 0x0000000809007388 */ /* 0x0003e60000000800 */
[----:B------:R-:W-:-:S09]  /*22b0*/  FSEL R7, R8, R7, P0 ;  /* 0x0000000708077208 */ /* 0x000fd20000000000 */
.L_x_124:
[----:B0-----:R-:W-:Y:S01]  /*22c0*/  MOV R11, RZ ;  /* 0x000000ff000b7202 */ /* 0x001fe20000000f00 */
[----:B------:R-:W-:Y:S06]  /*22d0*/  @!P3 BRA `(.L_x_136) ;  /* 0x000000080040b947 */ /* 0x000fec0003800000 */
[----:B-1----:R-:W0:Y:S01]  /*22e0*/  LDC R8, c[0x0][0x3ac] ;  /* 0x0000eb00ff087b82 */ /* 0x002e220000000800 */
[----:B------:R-:W-:Y:S01]  /*22f0*/  ISETP.GE.U32.AND P0, PT, R12, 0x4, PT ;  /* 0x000000040c00780c */ /* 0x000fe20003f06070 */
[----:B------:R-:W-:Y:S02]  /*2300*/  HFMA2 R9, -RZ, RZ, 0, 0 ;  /* 0x00000000ff097431 */ /* 0x000fe400000001ff */
[----:B------:R-:W-:Y:S02]  /*2310*/  IMAD.MOV.U32 R11, RZ, RZ, RZ ;  /* 0x000000ffff0b7224 */ /* 0x000fe400078e00ff */
[----:B0-----:R-:W-:-:S08]  /*2320*/  IMAD R8, R8, UR5, R3 ;  /* 0x0000000508087c24 */ /* 0x001fd0000f8e0203 */
[----:B------:R-:W-:Y:S05]  /*2330*/  @!P0 BRA `(.L_x_137) ;  /* 0x0000000400308947 */ /* 0x000fea0003800000 */
[----:B------:R-:W0:Y:S01]  /*2340*/  LDC R12, c[0x0][0x3a8] ;  /* 0x0000ea00ff0c7b82 */ /* 0x000e220000000800 */
[----:B------:R-:W-:Y:S02]  /*2350*/  MOV R11, RZ ;  /* 0x000000ff000b7202 */ /* 0x000fe40000000f00 */
[----:B------:R-:W-:-:S07]  /*2360*/  MOV R9, RZ ;  /* 0x000000ff00097202 */ /* 0x000fce0000000f00 */
.L_x_149:
[--C-:B0-----:R-:W-:Y:S01]  /*2370*/  IMAD R13, R12, UR4, R9.reuse ;  /* 0x000000040c0d7c24 */ /* 0x101fe2000f8e0209 */
[----:B------:R-:W-:Y:S01]  /*2380*/  BSSY.RECONVERGENT B0, `(.L_x_138) ;  /* 0x0000013000007945 */ /* 0x000fe20003800200 */
[----:B--234-:R-:W-:Y:S02]  /*2390*/  IMAD R10, R3, R12, R9 ;  /* 0x0000000c030a7224 */ /* 0x01cfe400078e0209 */
[----:B------:R-:W-:Y:S01]  /*23a0*/  VIADD R9, R9, 0x4 ;  /* 0x0000000409097836 */ /* 0x000fe20000000000 */
[----:B------:R-:W-:Y:S02]  /*23b0*/  ISETP.GE.AND P1, PT, R8, R13, PT ;  /* 0x0000000d0800720c */ /* 0x000fe40003f26270 */
[----:B------:R-:W-:Y:S02]  /*23c0*/  LEA R10, R10, UR27, 0x2 ;  /* 0x0000001b0a0a7c11 */ /* 0x000fe4000f8e10ff */
[----:B------:R-:W-:Y:S02]  /*23d0*/  IADD3 R15, PT, PT, R13, 0x1, RZ ;  /* 0x000000010d0f7810 */ /* 0x000fe40007ffe0ff */
[----:B------:R-:W-:-:S02]  /*23e0*/  ISETP.NE.AND P0, PT, R9, UR8, PT ;  /* 0x0000000809007c0c */ /* 0x000fc4000bf05270 */
[----:B------:R-:W-:-:S05]  /*23f0*/  ISETP.GE.AND P2, PT, R8, R15, PT ;  /* 0x0000000f0800720c */ /* 0x000fca0003f46270 */
[----:B------:R0:W-:Y:S01]  /*2400*/  @!P1 STS [R10], RZ ;  /* 0x000000ff0a009388 */ /* 0x0001e20000000800 */
[----:B------:R-:W-:Y:S01]  /*2410*/  @!P1 MOV R15, RZ ;  /* 0x000000ff000f9202 */ /* 0x000fe20000000f00 */
[----:B------:R-:W-:Y:S06]  /*2420*/  @!P1 BRA `(.L_x_139) ;  /* 0x0000000000209947 */ /* 0x000fec0003800000 */
[----:B------:R-:W1:Y:S02]  /*2430*/  LDS R16, [R10] ;  /* 0x000000000a107984 */ /* 0x000e640000000800 */
[----:B-1----:R-:W-:-:S04]  /*2440*/  FADD R15, -R7, R16 ;  /* 0x00000010070f7221 */ /* 0x002fc80000000100 */
[----:B------:R-:W-:-:S05]  /*2450*/  FMUL R16, R15, 1.4426950216293334961 ;  /* 0x3fb8aa3b0f107820 */ /* 0x000fca0000400000 */
[----:B------:R-:W-:-:S13]  /*2460*/  FSETP.GEU.AND P1, PT, R16, -126, PT ;  /* 0xc2fc00001000780b */ /* 0x000fda0003f2e000 */
[----:B------:R-:W-:-:S04]  /*2470*/  @!P1 FMUL R16, R16, 0.5 ;  /* 0x3f00000010109820 */ /* 0x000fc80000400000 */
[----:B------:R-:W1:Y:S02]  /*2480*/  MUFU.EX2 R15, R16 ;  /* 0x00000010000f7308 */ /* 0x000e640000000800 */
[----:B-1----:R-:W-:-:S05]  /*2490*/  @!P1 FMUL R15, R15, R15 ;  /* 0x0000000f0f0f9220 */ /* 0x002fca0000400000 */
[----:B------:R1:W-:Y:S02]  /*24a0*/  STS [R10], R15 ;  /* 0x0000000f0a007388 */ /* 0x0003e40000000800 */
.L_x_139:
[----:B------:R-:W-:Y:S05]  /*24b0*/  BSYNC.RECONVERGENT B0 ;  /* 0x0000000000007941 */ /* 0x000fea0003800200 */
.L_x_138:
[----:B------:R-:W-:Y:S01]  /*24c0*/  BSSY.RECONVERGENT B0, `(.L_x_140) ;  /* 0x000000e000007945 */ /* 0x000fe20003800200 */
[----:B------:R-:W-:-:S03]  /*24d0*/  FADD R18, R15, R11 ;  /* 0x0000000b0f127221 */ /* 0x000fc60000000000 */
[----:B------:R-:W-:Y:S05]  /*24e0*/  @!P2 BRA `(.L_x_141) ;  /* 0x000000000024a947 */ /* 0x000fea0003800000 */
[----:B------:R-:W2:Y:S02]  /*24f0*/  LDS R16, [R10+0x4] ;  /* 0x000004000a107984 */ /* 0x000ea40000000800 */
[----:B--2---:R-:W-:-:S04]  /*2500*/  FADD R16, R16, -R7 ;  /* 0x8000000710107221 */ /* 0x004fc80000000000 */
[----:B------:R-:W-:-:S05]  /*2510*/  FMUL R16, R16, 1.4426950216293334961 ;  /* 0x3fb8aa3b10107820 */ /* 0x000fca0000400000 */
[----:B------:R-:W-:-:S13]  /*2520*/  FSETP.GEU.AND P1, PT, R16, -126, PT ;  /* 0xc2fc00001000780b */ /* 0x000fda0003f2e000 */
[----:B------:R-:W-:-:S04]  /*2530*/  @!P1 FMUL R16, R16, 0.5 ;  /* 0x3f00000010109820 */ /* 0x000fc80000400000 */
[----:B------:R-:W2:Y:S02]  /*2540*/  MUFU.EX2 R11, R16 ;  /* 0x00000010000b7308 */ /* 0x000ea40000000800 */
[----:B--2---:R-:W-:-:S05]  /*2550*/  @!P1 FMUL R11, R11, R11 ;  /* 0x0000000b0b0b9220 */ /* 0x004fca0000400000 */
[----:B------:R2:W-:Y:S01]  /*2560*/  STS [R10+0x4], R11 ;  /* 0x0000040b0a007388 */ /* 0x0005e20000000800 */
[----:B------:R-:W-:Y:S05]  /*2570*/  BRA `(.L_x_142) ;  /* 0x0000000000087947 */ /* 0x000fea0003800000 */
.L_x_141:
[----:B------:R3:W-:Y:S01]  /*2580*/  STS [R10+0x4], RZ ;  /* 0x000004ff0a007388 */ /* 0x0007e20000000800 */
[----:B------:R-:W-:-:S07]  /*2590*/  HFMA2 R11, -RZ, RZ, 0, 0 ;  /* 0x00000000ff0b7431 */ /* 0x000fce00000001ff */
.L_x_142:
[----:B------:R-:W-:Y:S05]  /*25a0*/  BSYNC.RECONVERGENT B0 ;  /* 0x0000000000007941 */ /* 0x000fea0003800200 */
.L_x_140:
[----:B-1----:R-:W-:Y:S01]  /*25b0*/  IADD3 R15, PT, PT, R13, 0x2, RZ ;  /* 0x000000020d0f7810 */ /* 0x002fe20007ffe0ff */
[----:B------:R-:W-:Y:S01]  /*25c0*/  BSSY.RECONVERGENT B0, `(.L_x_143) ;  /* 0x000000f000007945 */ /* 0x000fe20003800200 */
[----:B------:R-:W-:Y:S02]  /*25d0*/  FADD R18, R18, R11 ;  /* 0x0000000b12127221 */ /* 0x000fe40000000000 */
[----:B------:R-:W-:-:S13]  /*25e0*/  ISETP.GE.AND P1, PT, R8, R15, PT ;  /* 0x0000000f0800720c */ /* 0x000fda0003f26270 */
[----:B------:R-:W-:Y:S05]  /*25f0*/  @!P1 BRA `(.L_x_144) ;  /* 0x0000000000249947 */ /* 0x000fea0003800000 */
[----:B------:R-:W1:Y:S02]  /*2600*/  LDS R16, [R10+0x8] ;  /* 0x000008000a107984 */ /* 0x000e640000000800 */
[----:B-1----:R-:W-:-:S04]  /*2610*/  FADD R16, R16, -R7 ;  /* 0x8000000710107221 */ /* 0x002fc80000000000 */
[----:B------:R-:W-:-:S05]  /*2620*/  FMUL R16, R16, 1.4426950216293334961 ;  /* 0x3fb8aa3b10107820 */ /* 0x000fca0000400000 */
[----:B------:R-:W-:-:S13]  /*2630*/  FSETP.GEU.AND P1, PT, R16, -126, PT ;  /* 0xc2fc00001000780b */ /* 0x000fda0003f2e000 */
[----:B------:R-:W-:-:S04]  /*2640*/  @!P1 FMUL R16, R16, 0.5 ;  /* 0x3f00000010109820 */ /* 0x000fc80000400000 */
[----:B--2---:R-:W1:Y:S02]  /*2650*/  MUFU.EX2 R11, R16 ;  /* 0x00000010000b7308 */ /* 0x004e640000000800 */
[----:B-1----:R-:W-:-:S05]  /*2660*/  @!P1 FMUL R11, R11, R11 ;  /* 0x0000000b0b0b9220 */ /* 0x002fca0000400000 */
[----:B------:R1:W-:Y:S01]  /*2670*/  STS [R10+0x8], R11 ;  /* 0x0000080b0a007388 */ /* 0x0003e20000000800 */
[----:B------:R-:W-:Y:S05]  /*2680*/  BRA `(.L_x_145) ;  /* 0x0000000000087947 */ /* 0x000fea0003800000 */
.L_x_144:
[----:B------:R4:W-:Y:S01]  /*2690*/  STS [R10+0x8], RZ ;  /* 0x000008ff0a007388 */ /* 0x0009e20000000800 */
[----:B--2---:R-:W-:-:S07]  /*26a0*/  MOV R11, RZ ;  /* 0x000000ff000b7202 */ /* 0x004fce0000000f00 */
.L_x_145:
[----:B------:R-:W-:Y:S05]  /*26b0*/  BSYNC.RECONVERGENT B0 ;  /* 0x0000000000007941 */ /* 0x000fea0003800200 */
.L_x_143:
[----:B------:R-:W-:Y:S01]  /*26c0*/  VIADD R13, R13, 0x3 ;  /* 0x000000030d0d7836 */ /* 0x000fe20000000000 */
[----:B------:R-:W-:Y:S01]  /*26d0*/  BSSY.RECONVERGENT B0, `(.L_x_146) ;  /* 0x000000f000007945 */ /* 0x000fe20003800200 */
[----:B------:R-:W-:-:S03]  /*26e0*/  FADD R18, R18, R11 ;  /* 0x0000000b12127221 */ /* 0x000fc60000000000 */
[----:B------:R-:W-:-:S13]  /*26f0*/  ISETP.GE.AND P1, PT, R8, R13, PT ;  /* 0x0000000d0800720c */ /* 0x000fda0003f26270 */
[----:B------:R-:W-:Y:S05]  /*2700*/  @!P1 BRA `(.L_x_147) ;  /* 0x0000000000249947 */ /* 0x000fea0003800000 */
[----:B------:R-:W2:Y:S02]  /*2710*/  LDS R16, [R10+0xc] ;  /* 0x00000c000a107984 */ /* 0x000ea40000000800 */
[----:B--2---:R-:W-:-:S04]  /*2720*/  FADD R16, R16, -R7 ;  /* 0x8000000710107221 */ /* 0x004fc80000000000 */
[----:B------:R-:W-:-:S05]  /*2730*/  FMUL R16, R16, 1.4426950216293334961 ;  /* 0x3fb8aa3b10107820 */ /* 0x000fca0000400000 */
[----:B------:R-:W-:-:S13]  /*2740*/  FSETP.GEU.AND P1, PT, R16, -126, PT ;  /* 0xc2fc00001000780b */ /* 0x000fda0003f2e000 */
[----:B------:R-:W-:-:S04]  /*2750*/  @!P1 FMUL R16, R16, 0.5 ;  /* 0x3f00000010109820 */ /* 0x000fc80000400000 */
[----:B-1----:R-:W1:Y:S02]  /*2760*/  MUFU.EX2 R11, R16 ;  /* 0x00000010000b7308 */ /* 0x002e640000000800 */
[----:B-1----:R-:W-:-:S05]  /*2770*/  @!P1 FMUL R11, R11, R11 ;  /* 0x0000000b0b0b9220 */ /* 0x002fca0000400000 */
[----:B------:R1:W-:Y:S01]  /*2780*/  STS [R10+0xc], R11 ;  /* 0x00000c0b0a007388 */ /* 0x0003e20000000800 */
[----:B------:R-:W-:Y:S05]  /*2790*/  BRA `(.L_x_148) ;  /* 0x0000000000087947 */ /* 0x000fea0003800000 */
.L_x_147:
[----:B------:R2:W-:Y:S01]  /*27a0*/  STS [R10+0xc], RZ ;  /* 0x00000cff0a007388 */ /* 0x0005e20000000800 */
[----:B-1----:R-:W-:-:S07]  /*27b0*/  HFMA2 R11, -RZ, RZ, 0, 0 ;  /* 0x00000000ff0b7431 */ /* 0x002fce00000001ff */
.L_x_148:
[----:B------:R-:W-:Y:S05]  /*27c0*/  BSYNC.RECONVERGENT B0 ;  /* 0x0000000000007941 */ /* 0x000fea0003800200 */
.L_x_146:
[----:B-1----:R-:W-:Y:S01]  /*27d0*/  FADD R11, R18, R11 ;  /* 0x0000000b120b7221 */ /* 0x002fe20000000000 */
[----:B------:R-:W-:Y:S06]  /*27e0*/  @P0 BRA `(.L_x_149) ;  /* 0xfffffff800e00947 */ /* 0x000fec000383ffff */
[----:B------:R-:W-:-:S07]  /*27f0*/  MOV R9, UR8 ;  /* 0x0000000800097c02 */ /* 0x000fce0008000f00 */
.L_x_137:
[----:B------:R-:W-:-:S09]  /*2800*/  UISETP.NE.AND UP1, UPT, UR20, URZ, UPT ;  /* 0x000000ff1400728c */ /* 0x000fd2000bf25270 */
[----:B------:R-:W-:Y:S05]  /*2810*/  BRA.U !UP1, `(.L_x_136) ;  /* 0x0000000109f07547 */ /* 0x000fea000b800000 */
[----:B------:R-:W-:-:S09]  /*2820*/  UISETP.NE.AND UP1, UPT, UR26, URZ, UPT ;  /* 0x000000ff1a00728c */ /* 0x000fd2000bf25270 */
[----:B------:R-:W-:Y:S05]  /*2830*/  BRA.U !UP1, `(.L_x_150) ;  /* 0x0000000109947547 */ /* 0x000fea000b800000 */
[--C-:B------:R-:W-:Y:S01]  /*2840*/  IMAD R13, R12, UR4, R9.reuse ;  /* 0x000000040c0d7c24 */ /* 0x100fe2000f8e0209 */
[----:B------:R-:W-:Y:S01]  /*2850*/  BSSY.RECONVERGENT B0, `(.L_x_151) ;  /* 0x0000010000007945 */ /* 0x000fe20003800200 */
[----:B0-234-:R-:W-:-:S03]  /*2860*/  IMAD R10, R3, R12, R9 ;  /* 0x0000000c030a7224 */ /* 0x01dfc600078e0209 */
[----:B------:R-:W-:Y:S02]  /*2870*/  ISETP.GE.AND P0, PT, R8, R13, PT ;  /* 0x0000000d0800720c */ /* 0x000fe40003f06270 */
[----:B------:R-:W-:-:S11]  /*2880*/  LEA R15, R10, UR27, 0x2 ;  /* 0x0000001b0a0f7c11 */ /* 0x000fd6000f8e10ff */
[----:B------:R-:W-:Y:S05]  /*2890*/  @!P0 BRA `(.L_x_152) ;  /* 0x0000000000248947 */ /* 0x000fea0003800000 */
[----:B------:R-:W0:Y:S02]  /*28a0*/  LDS R10, [R15] ;  /* 0x000000000f0a7984 */ /* 0x000e240000000800 */
[----:B0-----:R-:W-:-:S04]  /*28b0*/  FADD R10, R10, -R7 ;  /* 0x800000070a0a7221 */ /* 0x001fc80000000000 */
[----:B------:R-:W-:-:S05]  /*28c0*/  FMUL R10, R10, 1.4426950216293334961 ;  /* 0x3fb8aa3b0a0a7820 */ /* 0x000fca0000400000 */
[----:B------:R-:W-:-:S13]  /*28d0*/  FSETP.GEU.AND P0, PT, R10, -126, PT ;  /* 0xc2fc00000a00780b */ /* 0x000fda0003f0e000 */
[----:B------:R-:W-:-:S04]  /*28e0*/  @!P0 FMUL R10, R10, 0.5 ;  /* 0x3f0000000a0a8820 */ /* 0x000fc80000400000 */
[----:B------:R-:W0:Y:S02]  /*28f0*/  MUFU.EX2 R16, R10 ;  /* 0x0000000a00107308 */ /* 0x000e240000000800 */
[----:B0-----:R-:W-:-:S05]  /*2900*/  @!P0 FMUL R16, R16, R16 ;  /* 0x0000001010108220 */ /* 0x001fca0000400000 */
[----:B------:R0:W-:Y:S01]  /*2910*/  STS [R15], R16 ;  /* 0x000000100f007388 */ /* 0x0001e20000000800 */
[----:B------:R-:W-:Y:S05]  /*2920*/  BRA `(.L_x_153) ;  /* 0x0000000000087947 */ /* 0x000fea0003800000 */
.L_x_152:
[----:B------:R1:W-:Y:S01]  /*2930*/  STS [R15], RZ ;  /* 0x000000ff0f007388 */ /* 0x0003e20000000800 */
[----:B------:R-:W-:-:S07]  /*2940*/  MOV R16, RZ ;  /* 0x000000ff00107202 */ /* 0x000fce0000000f00 */
.L_x_153:
[----:B------:R-:W-:Y:S05]  /*2950*/  BSYNC.RECONVERGENT B0 ;  /* 0x0000000000007941 */ /* 0x000fea0003800200 */
.L_x_151:
[----:B------:R-:W-:Y:S01]  /*2960*/  IADD3 R13, PT, PT, R13, 0x1, RZ ;  /* 0x000000010d0d7810 */ /* 0x000fe20007ffe0ff */
[----:B------:R-:W-:Y:S01]  /*2970*/  BSSY.RECONVERGENT B0, `(.L_x_154) ;  /* 0x000000f000007945 */ /* 0x000fe20003800200 */
[----:B0-----:R-:W-:Y:S02]  /*2980*/  FADD R16, R11, R16 ;  /* 0x000000100b107221 */ /* 0x001fe40000000000 */
[----:B------:R-:W-:-:S13]  /*2990*/  ISETP.GE.AND P0, PT, R8, R13, PT ;  /* 0x0000000d0800720c */ /* 0x000fda0003f06270 */
[----:B------:R-:W-:Y:S05]  /*29a0*/  @!P0 BRA `(.L_x_155) ;  /* 0x0000000000248947 */ /* 0x000fea0003800000 */
[----:B------:R-:W0:Y:S02]  /*29b0*/  LDS R10, [R15+0x4] ;  /* 0x000004000f0a7984 */ /* 0x000e240000000800 */
[----:B0-----:R-:W-:-:S04]  /*29c0*/  FADD R10, R10, -R7 ;  /* 0x800000070a0a7221 */ /* 0x001fc80000000000 */
[----:B------:R-:W-:-:S05]  /*29d0*/  FMUL R10, R10, 1.4426950216293334961 ;  /* 0x3fb8aa3b0a0a7820 */ /* 0x000fca0000400000 */
[----:B------:R-:W-:-:S13]  /*29e0*/  FSETP.GEU.AND P0, PT, R10, -126, PT ;  /* 0xc2fc00000a00780b */ /* 0x000fda0003f0e000 */
[----:B------:R-:W-:-:S04]  /*29f0*/  @!P0 FMUL R10, R10, 0.5 ;  /* 0x3f0000000a0a8820 */ /* 0x000fc80000400000 */
[----:B------:R-:W0:Y:S02]  /*2a00*/  MUFU.EX2 R11, R10 ;  /* 0x0000000a000b7308 */ /* 0x000e240000000800 */
[----:B0-----:R-:W-:-:S05]  /*2a10*/  @!P0 FMUL R11, R11, R11 ;  /* 0x0000000b0b0b8220 */ /* 0x001fca0000400000 */
[----:B------:R0:W-:Y:S01]  /*2a20*/  STS [R15+0x4], R11 ;  /* 0x0000040b0f007388 */ /* 0x0001e20000000800 */
[----:B------:R-:W-:Y:S05]  /*2a30*/  BRA `(.L_x_156) ;  /* 0x0000000000087947 */ /* 0x000fea0003800000 */
.L_x_155:
[----:B------:R2:W-:Y:S01]  /*2a40*/  STS [R15+0x4], RZ ;  /* 0x000004ff0f007388 */ /* 0x0005e20000000800 */
[----:B------:R-:W-:-:S07]  /*2a50*/  IMAD.MOV.U32 R11, RZ, RZ, RZ ;  /* 0x000000ffff0b7224 */ /* 0x000fce00078e00ff */
.L_x_156:
[----:B------:R-:W-:Y:S05]  /*2a60*/  BSYNC.RECONVERGENT B0 ;  /* 0x0000000000007941 */ /* 0x000fea0003800200 */
.L_x_154:
[----:B0-----:R-:W-:Y:S01]  /*2a70*/  FADD R11, R16, R11 ;  /* 0x0000000b100b7221 */ /* 0x001fe20000000000 */
[----:B------:R-:W-:-:S07]  /*2a80*/  IADD3 R9, PT, PT, R9, 0x2, RZ ;  /* 0x0000000209097810 */ /* 0x000fce0007ffe0ff */
.L_x_150:
[----:B------:R-:W-:-:S09]  /*2a90*/  UISETP.NE.AND UP1, UPT, UR23, URZ, UPT ;  /* 0x000000ff1700728c */ /* 0x000fd2000bf25270 */
[----:B------:R-:W-:Y:S05]  /*2aa0*/  BRA.U !UP1, `(.L_x_136) ;  /* 0x00000001094c7547 */ /* 0x000fea000b800000 */
[--C-:B------:R-:W-:Y:S01]  /*2ab0*/  IMAD R13, R12, UR4, R9.reuse ;  /* 0x000000040c0d7c24 */ /* 0x100fe2000f8e0209 */
[----:B------:R-:W-:Y:S01]  /*2ac0*/  BSSY.RECONVERGENT B0, `(.L_x_157) ;  /* 0x0000010000007945 */ /* 0x000fe20003800200 */
[----:B------:R-:W-:-:S03]  /*2ad0*/  IMAD R9, R3, R12, R9 ;  /* 0x0000000c03097224 */ /* 0x000fc600078e0209 */
        /* <DEDUP_REMOVED lines=8> */
[----:B--234-:R-:W0:Y:S02]  /*2b60*/  MUFU.EX2 R10, R8 ;  /* 0x00000008000a7308 */ /* 0x01ce240000000800 */
[----:B0-----:R-:W-:-:S05]  /*2b70*/  @!P0 FMUL R10, R10, R10 ;  /* 0x0000000a0a0a8220 */ /* 0x001fca0000400000 */
[----:B------:R0:W-:Y:S01]  /*2b80*/  STS [R9], R10 ;  /* 0x0000000a09007388 */ /* 0x0001e20000000800 */
[----:B------:R-:W-:Y:S05]  /*2b90*/  BRA `(.L_x_159) ;  /* 0x0000000000087947 */ /* 0x000fea0003800000 */
.L_x_158:
[----:B------:R1:W-:Y:S01]  /*2ba0*/  STS [R9], RZ ;  /* 0x000000ff09007388 */ /* 0x0003e20000000800 */
[----:B0-234-:R-:W-:-:S07]  /*2bb0*/  HFMA2 R10, -RZ, RZ, 0, 0 ;  /* 0x00000000ff0a7431 */ /* 0x01dfce00000001ff */
.L_x_159:
[----:B------:R-:W-:Y:S05]  /*2bc0*/  BSYNC.RECONVERGENT B0 ;  /* 0x0000000000007941 */ /* 0x000fea0003800200 */
.L_x_157:
[----:B------:R-:W-:-:S07]  /*2bd0*/  FADD R11, R11, R10 ;  /* 0x0000000a0b0b7221 */ /* 0x000fce0000000000 */
.L_x_136:
[----:B-1---5:R-:W-:-:S05]  /*2be0*/  FMNMX R8, R2, R7, !PT ;  /* 0x0000000702087209 */ /* 0x022fca0007800000 */
[----:B------:R-:W-:Y:S01]  /*2bf0*/  FADD R2, R2, -R8 ;  /* 0x8000000802027221 */ /* 0x000fe20000000000 */
[----:B------:R-:W-:-:S03]  /*2c00*/  FADD R7, -R8, R7 ;  /* 0x0000000708077221 */ /* 0x000fc60000000100 */
[----:B------:R-:W-:Y:S01]  /*2c10*/  FMUL R2, R2, 1.4426950216293334961 ;  /* 0x3fb8aa3b02027820 */ /* 0x000fe20000400000 */
[----:B------:R-:W-:-:S04]  /*2c20*/  FMUL R12, R7, 1.4426950216293334961 ;  /* 0x3fb8aa3b070c7820 */ /* 0x000fc80000400000 */
[----:B------:R-:W-:Y:S02]  /*2c30*/  FSETP.GEU.AND P0, PT, R2, -126, PT ;  /* 0xc2fc00000200780b */ /* 0x000fe40003f0e000 */
[----:B------:R-:W-:-:S11]  /*2c40*/  FSETP.GEU.AND P1, PT, R12, -126, PT ;  /* 0xc2fc00000c00780b */ /* 0x000fd60003f2e000 */
[----:B------:R-:W-:Y:S02]  /*2c50*/  @!P0 FMUL R2, R2, 0.5 ;  /* 0x3f00000002028820 */ /* 0x000fe40000400000 */
[----:B------:R-:W-:Y:S02]  /*2c60*/  @!P1 FMUL R12, R12, 0.5 ;  /* 0x3f0000000c0c9820 */ /* 0x000fe40000400000 */
[----:B0-----:R-:W0:Y:S08]  /*2c70*/  MUFU.EX2 R9, R2 ;  /* 0x0000000200097308 */ /* 0x001e300000000800 */
[----:B------:R-:W1:Y:S01]  /*2c80*/  MUFU.EX2 R7, R12 ;  /* 0x0000000c00077308 */ /* 0x000e620000000800 */
[----:B0-----:R-:W-:-:S04]  /*2c90*/  @!P0 FMUL R9, R9, R9 ;  /* 0x0000000909098220 */ /* 0x001fc80000400000 */
[----:B--234-:R-:W-:Y:S01]  /*2ca0*/  FMUL R10, R0, R9 ;  /* 0x00000009000a7220 */ /* 0x01cfe20000400000 */
[----:B-1----:R-:W-:-:S04]  /*2cb0*/  @!P1 FMUL R7, R7, R7 ;  /* 0x0000000707079220 */ /* 0x002fc80000400000 */
[----:B------:R-:W-:Y:S01]  /*2cc0*/  FFMA R9, R7, R11, R10 ;  /* 0x0000000b07097223 */ /* 0x000fe2000000000a */
[----:B------:R-:W-:Y:S06]  /*2cd0*/  BRA.U !UP0, `(.L_x_160) ;  /* 0x0000001108d47547 */ /* 0x000fec000b800000 */
[----:B------:R-:W-:Y:S01]  /*2ce0*/  IADD3 R0, PT, PT, R9, 0x1800000, RZ ;  /* 0x0180000009007810 */ /* 0x000fe20007ffe0ff */
[----:B------:R-:W-:Y:S03]  /*2cf0*/  BSSY.RECONVERGENT B0, `(.L_x_161) ;  /* 0x000000c000007945 */ /* 0x000fe60003800200 */
[----:B------:R-:W-:-:S04]  /*2d00*/  LOP3.LUT R0, R0, 0x7f800000, RZ, 0xc0, !PT ;  /* 0x7f80000000007812 */ /* 0x000fc800078ec0ff */
[----:B------:R-:W-:-:S13]  /*2d10*/  ISETP.GT.U32.AND P0, PT, R0, 0x1ffffff, PT ;  /* 0x01ffffff0000780c */ /* 0x000fda0003f04070 */
[----:B------:R-:W-:Y:S05]  /*2d20*/  @P0 BRA `(.L_x_162) ;  /* 0x0000000000100947 */ /* 0x000fea0003800000 */
[----:B------:R-:W-:-:S07]  /*2d30*/  MOV R12, 0x2d50 ;  /* 0x00002d50000c7802 */ /* 0x000fce0000000f00 */
[----:B------:R-:W-:Y:S05]  /*2d40*/  CALL.REL.NOINC `($__internal_1_$__cuda_sm20_rcp_rn_f32_slowpath) ;  /* 0x0000001400007944 */ /* 0x000fea0003c00000 */
[----:B------:R-:W-:Y:S01]  /*2d50*/  MOV R2, R11 ;  /* 0x0000000b00027202 */ /* 0x000fe20000000f00 */
[----:B------:R-:W-:Y:S06]  /*2d60*/  BRA `(.L_x_163) ;  /* 0x0000000000107947 */ /* 0x000fec0003800000 */
.L_x_162:
[----:B------:R-:W0:Y:S02]  /*2d70*/  MUFU.RCP R2, R9 ;  /* 0x0000000900027308 */ /* 0x000e240000001000 */
[----:B0-----:R-:W-:-:S04]  /*2d80*/  FFMA R0, R9, R2, -1 ;  /* 0xbf80000009007423 */ /* 0x001fc80000000002 */
[----:B------:R-:W-:-:S04]  /*2d90*/  FADD.FTZ R11, -R0, -RZ ;  /* 0x800000ff000b7221 */ /* 0x000fc80000010100 */
[----:B------:R-:W-:-:S07]  /*2da0*/  FFMA R2, R2, R11, R2 ;  /* 0x0000000b02027223 */ /* 0x000fce0000000002 */
.L_x_163:
[----:B------:R-:W-:Y:S05]  /*2db0*/  BSYNC.RECONVERGENT B0 ;  /* 0x0000000000007941 */ /* 0x000fea0003800200 */
.L_x_161:
[----:B------:R-:W-:Y:S05]  /*2dc0*/  @!P3 BRA `(.L_x_164) ;  /* 0x0000000400ccb947 */ /* 0x000fea0003800000 */
[----:B------:R-:W-:-:S05]  /*2dd0*/  UMOV UR6, URZ ;  /* 0x000000ff00067c82 */ /* 0x000fca0008000000 */
.L_x_170:
[----:B0-----:R-:W0:Y:S01]  /*2de0*/  LDCU UR11, c[0x0][0x3a8] ;  /* 0x00007500ff0b77ac */ /* 0x001e220008000800 */
[----:B------:R-:W-:Y:S02]  /*2df0*/  HFMA2 R0, -RZ, RZ, 0, 0 ;  /* 0x00000000ff007431 */ /* 0x000fe400000001ff */
[----:B------:R-:W-:Y:S01]  /*2e00*/  IMAD.MOV.U32 R18, RZ, RZ, RZ ;  /* 0x000000ffff127224 */ /* 0x000fe200078e00ff */
[----:B0-----:R-:W-:-:S09]  /*2e10*/  UISETP.GE.U32.AND UP1, UPT, UR11, 0x8, UPT ;  /* 0x000000080b00788c */ /* 0x001fd2000bf26070 */
[----:B------:R-:W-:Y:S05]  /*2e20*/  BRA.U !UP1, `(.L_x_165) ;  /* 0x0000000109a87547 */ /* 0x000fea000b800000 */
[----:B------:R-:W0:Y:S01]  /*2e30*/  LDC R11, c[0x0][0x39c] ;  /* 0x0000e700ff0b7b82 */ /* 0x000e220000000800 */
[----:B------:R-:W-:Y:S02]  /*2e40*/  MOV R18, RZ ;  /* 0x000000ff00127202 */ /* 0x000fe40000000f00 */
[----:B------:R-:W-:-:S07]  /*2e50*/  MOV R0, RZ ;  /* 0x000000ff00007202 */ /* 0x000fce0000000f00 */
.L_x_166:
[C---:B0-----:R-:W-:Y:S02]  /*2e60*/  IMAD R12, R0.reuse, R11, UR6 ;  /* 0x00000006000c7e24 */ /* 0x041fe4000f8e020b */
[----:B------:R-:W-:Y:S01]  /*2e70*/  IMAD R17, R3, UR11, R0 ;  /* 0x0000000b03117c24 */ /* 0x000fe2000f8e0200 */
[----:B------:R-:W-:Y:S02]  /*2e80*/  IADD3 R0, PT, PT, R0, 0x8, RZ ;  /* 0x0000000800007810 */ /* 0x000fe40007ffe0ff */
[----:B------:R-:W-:Y:S02]  /*2e90*/  LEA R16, R12, UR25, 0x2 ;  /* 0x000000190c107c11 */ /* 0x000fe4000f8e10ff */
[----:B------:R-:W-:Y:S02]  /*2ea0*/  LEA R17, R17, UR27, 0x2 ;  /* 0x0000001b11117c11 */ /* 0x000fe4000f8e10ff */
[----:B------:R-:W-:Y:S01]  /*2eb0*/  LEA R26, R11, R16, 0x2 ;  /* 0x000000100b1a7211 */ /* 0x000fe200078e10ff */
[----:B------:R-:W-:Y:S01]  /*2ec0*/  LDS R22, [R16] ;  /* 0x0000000010167984 */ /* 0x000fe20000000800 */
[----:B------:R-:W-:-:S03]  /*2ed0*/  ISETP.NE.AND P0, PT, R0, UR22, PT ;  /* 0x0000001600007c0c */ /* 0x000fc6000bf05270 */
[----:B------:R-:W0:Y:S01]  /*2ee0*/  LDS R19, [R17] ;  /* 0x0000000011137984 */ /* 0x000e220000000800 */
[----:B------:R-:W-:-:S03]  /*2ef0*/  IMAD R28, R11, 0x4, R26 ;  /* 0x000000040b1c7824 */ /* 0x000fc600078e021a */
[----:B------:R-:W-:Y:S02]  /*2f00*/  LDS R20, [R17+0x4] ;  /* 0x0000040011147984 */ /* 0x000fe40000000800 */
[C---:B------:R-:W-:Y:S02]  /*2f10*/  LEA R25, R11.reuse, R28, 0x2 ;  /* 0x0000001c0b197211 */ /* 0x040fe400078e10ff */
[----:B------:R1:W2:Y:S02]  /*2f20*/  LDS R21, [R26] ;  /* 0x000000001a157984 */ /* 0x0002a40000000800 */
[C---:B------:R-:W-:Y:S02]  /*2f30*/  LEA R29, R11.reuse, R25, 0x2 ;  /* 0x000000190b1d7211 */ /* 0x040fe400078e10ff */
[----:B------:R-:W-:Y:S02]  /*2f40*/  LDS R12, [R17+0x8] ;  /* 0x00000800110c7984 */ /* 0x000fe40000000800 */
[----:B------:R-:W-:-:S02]  /*2f50*/  LEA R24, R11, R29, 0x2 ;  /* 0x0000001d0b187211 */ /* 0x000fc400078e10ff */
[----:B------:R3:W4:Y:S02]  /*2f60*/  LDS R13, [R28] ;  /* 0x000000001c0d7984 */ /* 0x0007240000000800 */
[C---:B-1----:R-:W-:Y:S02]  /*2f70*/  LEA R26, R11.reuse, R24, 0x2 ;  /* 0x000000180b1a7211 */ /* 0x042fe400078e10ff */
[----:B------:R-:W-:Y:S04]  /*2f80*/  LDS R15, [R17+0xc] ;  /* 0x00000c00110f7984 */ /* 0x000fe80000000800 */
[----:B------:R-:W1:Y:S01]  /*2f90*/  LDS R16, [R25] ;  /* 0x0000000019107984 */ /* 0x000e620000000800 */
[----:B---3--:R-:W-:-:S03]  /*2fa0*/  IMAD R28, R11, 0x4, R26 ;  /* 0x000000040b1c7824 */ /* 0x008fc600078e021a */
[----:B------:R-:W-:Y:S01]  /*2fb0*/  LDS R25, [R17+0x1c] ;  /* 0x00001c0011197984 */ /* 0x000fe20000000800 */
[----:B0-----:R-:W-:-:S03]  /*2fc0*/  FFMA R23, R19, R22, R18 ;  /* 0x0000001613177223 */ /* 0x001fc60000000012 */
[----:B------:R-:W-:Y:S04]  /*2fd0*/  LDS R18, [R17+0x10] ;  /* 0x0000100011127984 */ /* 0x000fe80000000800 */
[----:B------:R-:W0:Y:S01]  /*2fe0*/  LDS R19, [R29] ;  /* 0x000000001d137984 */ /* 0x000e220000000800 */
[----:B--2---:R-:W-:-:S03]  /*2ff0*/  FFMA R27, R20, R21, R23 ;  /* 0x00000015141b7223 */ /* 0x004fc60000000017 */
[----:B------:R-:W-:Y:S04]  /*3000*/  LDS R20, [R17+0x14] ;  /* 0x0000140011147984 */ /* 0x000fe80000000800 */
[----:B------:R-:W2:Y:S01]  /*3010*/  LDS R23, [R24] ;  /* 0x0000000018177984 */ /* 0x000ea20000000800 */
[----:B----4-:R-:W-:-:S03]  /*3020*/  FFMA R12, R12, R13, R27 ;  /* 0x0000000d0c0c7223 */ /* 0x010fc6000000001b */
[----:B------:R-:W-:Y:S04]  /*3030*/  LDS R22, [R26] ;  /* 0x000000001a167984 */ /* 0x000fe80000000800 */
[----:B------:R-:W3:Y:S01]  /*3040*/  LDS R21, [R17+0x18] ;  /* 0x0000180011157984 */ /* 0x000ee20000000800 */
[----:B-1----:R-:W-:-:S03]  /*3050*/  FFMA R15, R15, R16, R12 ;  /* 0x000000100f0f7223 */ /* 0x002fc6000000000c */
[----:B------:R-:W1:Y:S01]  /*3060*/  LDS R26, [R28] ;  /* 0x000000001c1a7984 */ /* 0x000e620000000800 */
[----:B0-----:R-:W-:-:S04]  /*3070*/  FFMA R15, R18, R19, R15 ;  /* 0x00000013120f7223 */ /* 0x001fc8000000000f */
[----:B--2---:R-:W-:-:S04]  /*3080*/  FFMA R20, R20, R23, R15 ;  /* 0x0000001714147223 */ /* 0x004fc8000000000f */
[----:B---3--:R-:W-:-:S04]  /*3090*/  FFMA R20, R21, R22, R20 ;  /* 0x0000001615147223 */ /* 0x008fc80000000014 */
[----:B-1----:R-:W-:Y:S01]  /*30a0*/  FFMA R18, R25, R26, R20 ;  /* 0x0000001a19127223 */ /* 0x002fe20000000014 */
[----:B------:R-:W-:Y:S06]  /*30b0*/  @P0 BRA `(.L_x_166) ;  /* 0xfffffffc00680947 */ /* 0x000fec000383ffff */
[----:B------:R-:W-:-:S07]  /*30c0*/  MOV R0, UR22 ;  /* 0x0000001600007c02 */ /* 0x000fce0008000f00 */
.L_x_165:
[----:B------:R-:W-:-:S09]  /*30d0*/  UISETP.NE.AND UP1, UPT, UR19, URZ, UPT ;  /* 0x000000ff1300728c */ /* 0x000fd2000bf25270 */
[----:B------:R-:W-:Y:S05]  /*30e0*/  BRA.U !UP1, `(.L_x_167) ;  /* 0x0000000109c87547 */ /* 0x000fea000b800000 */
[----:B------:R-:W-:Y:S02]  /*30f0*/  UISETP.GE.U32.AND UP1, UPT, UR24, 0x3, UPT ;  /* 0x000000031800788c */ /* 0x000fe4000bf26070 */
[----:B------:R-:W-:-:S07]  /*3100*/  UISETP.NE.AND UP2, UPT, UR20, URZ, UPT ;  /* 0x000000ff1400728c */ /* 0x000fce000bf45270 */
[----:B------:R-:W-:Y:S05]  /*3110*/  BRA.U !UP1, `(.L_x_168) ;  /* 0x0000000109547547 */ /* 0x000fea000b800000 */
[----:B------:R-:W0:Y:S01]  /*3120*/  LDC R19, c[0x0][0x39c] ;  /* 0x0000e700ff137b82 */ /* 0x000e220000000800 */
[----:B------:R-:W-:-:S05]  /*3130*/  IMAD R11, R3, UR11, R0 ;  /* 0x0000000b030b7c24 */ /* 0x000fca000f8e0200 */
[----:B------:R-:W-:-:S05]  /*3140*/  LEA R11, R11, UR27, 0x2 ;  /* 0x0000001b0b0b7c11 */ /* 0x000fca000f8e10ff */
[----:B------:R-:W-:Y:S04]  /*3150*/  LDS R13, [R11] ;  /* 0x000000000b0d7984 */ /* 0x000fe80000000800 */
[----:B------:R-:W-:Y:S04]  /*3160*/  LDS R16, [R11+0x4] ;  /* 0x000004000b107984 */ /* 0x000fe80000000800 */
[----:B------:R-:W-:Y:S04]  /*3170*/  LDS R20, [R11+0x8] ;  /* 0x000008000b147984 */ /* 0x000fe80000000800 */
[----:B------:R-:W-:Y:S01]  /*3180*/  LDS R22, [R11+0xc] ;  /* 0x00000c000b167984 */ /* 0x000fe20000000800 */
[C---:B0-----:R-:W-:Y:S01]  /*3190*/  IMAD R12, R0.reuse, R19, UR6 ;  /* 0x00000006000c7e24 */ /* 0x041fe2000f8e0213 */
[----:B------:R-:W-:-:S04]  /*31a0*/  IADD3 R0, PT, PT, R0, 0x4, RZ ;  /* 0x0000000400007810 */ /* 0x000fc80007ffe0ff */
[----:B------:R-:W-:-:S04]  /*31b0*/  LEA R12, R12, UR25, 0x2 ;  /* 0x000000190c0c7c11 */ /* 0x000fc8000f8e10ff */
[C---:B------:R-:W-:Y:S02]  /*31c0*/  LEA R15, R19.reuse, R12, 0x2 ;  /* 0x0000000c130f7211 */ /* 0x040fe400078e10ff */
[----:B------:R-:W0:Y:S02]  /*31d0*/  LDS R12, [R12] ;  /* 0x000000000c0c7984 */ /* 0x000e240000000800 */
[C---:B------:R-:W-:Y:S02]  /*31e0*/  LEA R17, R19.reuse, R15, 0x2 ;  /* 0x0000000f13117211 */ /* 0x040fe400078e10ff */
[----:B------:R-:W1:Y:S03]  /*31f0*/  LDS R15, [R15] ;  /* 0x000000000f0f7984 */ /* 0x000e660000000800 */
[----:B------:R-:W-:Y:S02]  /*3200*/  IMAD R19, R19, 0x4, R17 ;  /* 0x0000000413137824 */ /* 0x000fe400078e0211 */
[----:B------:R-:W2:Y:S04]  /*3210*/  LDS R17, [R17] ;  /* 0x0000000011117984 */ /* 0x000ea80000000800 */
[----:B------:R-:W3:Y:S01]  /*3220*/  LDS R19, [R19] ;  /* 0x0000000013137984 */ /* 0x000ee20000000800 */
[----:B0-----:R-:W-:-:S04]  /*3230*/  FFMA R13, R13, R12, R18 ;  /* 0x0000000c0d0d7223 */ /* 0x001fc80000000012 */
[----:B-1----:R-:W-:-:S04]  /*3240*/  FFMA R13, R16, R15, R13 ;  /* 0x0000000f100d7223 */ /* 0x002fc8000000000d */
[----:B--2---:R-:W-:-:S04]  /*3250*/  FFMA R13, R20, R17, R13 ;  /* 0x00000011140d7223 */ /* 0x004fc8000000000d */
[----:B---3--:R-:W-:-:S07]  /*3260*/  FFMA R18, R22, R19, R13 ;  /* 0x0000001316127223 */ /* 0x008fce000000000d */
.L_x_168:
[----:B------:R-:W-:Y:S05]  /*3270*/  BRA.U !UP2, `(.L_x_167) ;  /* 0x000000010a647547 */ /* 0x000fea000b800000 */
[----:B------:R-:W-:Y:S02]  /*3280*/  UISETP.NE.AND UP1, UPT, UR26, URZ, UPT ;  /* 0x000000ff1a00728c */ /* 0x000fe4000bf25270 */
[----:B------:R-:W-:-:S07]  /*3290*/  UISETP.NE.AND UP2, UPT, UR23, URZ, UPT ;  /* 0x000000ff1700728c */ /* 0x000fce000bf45270 */
[----:B------:R-:W-:Y:S05]  /*32a0*/  BRA.U !UP1, `(.L_x_169) ;  /* 0x0000000109347547 */ /* 0x000fea000b800000 */
[----:B------:R-:W0:Y:S01]  /*32b0*/  LDC R15, c[0x0][0x39c] ;  /* 0x0000e700ff0f7b82 */ /* 0x000e220000000800 */
[----:B------:R-:W-:-:S05]  /*32c0*/  IMAD R11, R3, UR11, R0 ;  /* 0x0000000b030b7c24 */ /* 0x000fca000f8e0200 */
[----:B------:R-:W-:-:S05]  /*32d0*/  LEA R11, R11, UR27, 0x2 ;  /* 0x0000001b0b0b7c11 */ /* 0x000fca000f8e10ff */
[----:B------:R-:W-:Y:S04]  /*32e0*/  LDS R13, [R11] ;  /* 0x000000000b0d7984 */ /* 0x000fe80000000800 */
[----:B------:R-:W-:Y:S01]  /*32f0*/  LDS R16, [R11+0x4] ;  /* 0x000004000b107984 */ /* 0x000fe20000000800 */
[C---:B0-----:R-:W-:Y:S01]  /*3300*/  IMAD R12, R0.reuse, R15, UR6 ;  /* 0x00000006000c7e24 */ /* 0x041fe2000f8e020f */
[----:B------:R-:W-:-:S04]  /*3310*/  IADD3 R0, PT, PT, R0, 0x2, RZ ;  /* 0x0000000200007810 */ /* 0x000fc80007ffe0ff */
[----:B------:R-:W-:-:S04]  /*3320*/  LEA R12, R12, UR25, 0x2 ;  /* 0x000000190c0c7c11 */ /* 0x000fc8000f8e10ff */
[----:B------:R-:W-:Y:S02]  /*3330*/  LEA R15, R15, R12, 0x2 ;  /* 0x0000000c0f0f7211 */ /* 0x000fe400078e10ff */
[----:B------:R-:W0:Y:S04]  /*3340*/  LDS R12, [R12] ;  /* 0x000000000c0c7984 */ /* 0x000e280000000800 */
[----:B------:R-:W1:Y:S01]  /*3350*/  LDS R15, [R15] ;  /* 0x000000000f0f7984 */ /* 0x000e620000000800 */
[----:B0-----:R-:W-:-:S04]  /*3360*/  FFMA R13, R13, R12, R18 ;  /* 0x0000000c0d0d7223 */ /* 0x001fc80000000012 */
[----:B-1----:R-:W-:-:S07]  /*3370*/  FFMA R18, R16, R15, R13 ;  /* 0x0000000f10127223 */ /* 0x002fce000000000d */
.L_x_169:
[----:B------:R-:W-:Y:S05]  /*3380*/  BRA.U !UP2, `(.L_x_167) ;  /* 0x000000010a207547 */ /* 0x000fea000b800000 */
[----:B------:R-:W0:Y:S01]  /*3390*/  LDC R13, c[0x0][0x39c] ;  /* 0x0000e700ff0d7b82 */ /* 0x000e220000000800 */
[----:B------:R-:W-:-:S05]  /*33a0*/  IMAD R11, R3, UR11, R0 ;  /* 0x0000000b030b7c24 */ /* 0x000fca000f8e0200 */
[----:B------:R-:W-:-:S06]  /*33b0*/  LEA R11, R11, UR27, 0x2 ;  /* 0x0000001b0b0b7c11 */ /* 0x000fcc000f8e10ff */
[----:B------:R-:W-:Y:S01]  /*33c0*/  LDS R11, [R11] ;  /* 0x000000000b0b7984 */ /* 0x000fe20000000800 */
[----:B0-----:R-:W-:-:S05]  /*33d0*/  IMAD R0, R0, R13, UR6 ;  /* 0x0000000600007e24 */ /* 0x001fca000f8e020d */
[----:B------:R-:W-:-:S06]  /*33e0*/  LEA R0, R0, UR25, 0x2 ;  /* 0x0000001900007c11 */ /* 0x000fcc000f8e10ff */
[----:B------:R-:W0:Y:S02]  /*33f0*/  LDS R0, [R0] ;  /* 0x0000000000007984 */ /* 0x000e240000000800 */
[----:B0-----:R-:W-:-:S07]  /*3400*/  FFMA R18, R11, R0, R18 ;  /* 0x000000000b127223 */ /* 0x001fce0000000012 */
.L_x_167:
[----:B------:R-:W0:Y:S01]  /*3410*/  LDC.64 R12, c[0x0][0x3c8] ;  /* 0x0000f200ff0c7b82 */ /* 0x000e220000000a00 */
[----:B------:R-:W-:Y:S01]  /*3420*/  MOV R0, UR5 ;  /* 0x0000000500007c02 */ /* 0x000fe20008000f00 */
[----:B------:R-:W1:Y:S04]  /*3430*/  LDCU UR11, c[0x0][0x39c] ;  /* 0x00007380ff0b77ac */ /* 0x000e680008000800 */
[----:B------:R-:W-:-:S04]  /*3440*/  IMAD R11, R0, UR13, R5 ;  /* 0x0000000d000b7c24 */ /* 0x000fc8000f8e0205 */
[----:B------:R-:W-:-:S04]  /*3450*/  VIADD R11, R11, UR6 ;  /* 0x000000060b0b7c36 */ /* 0x000fc80008000000 */
[----:B0-----:R-:W-:-:S05]  /*3460*/  IMAD.WIDE R12, R11, 0x4, R12 ;  /* 0x000000040b0c7825 */ /* 0x001fca00078e020c */
[----:B------:R-:W2:Y:S01]  /*3470*/  LDG.E R11, desc[UR14][R12.64] ;  /* 0x0000000e0c0b7981 */ /* 0x000ea2000c1e1900 */
[----:B------:R-:W-:-:S04]  /*3480*/  UIADD3 UR6, UPT, UPT, UR6, 0x1, URZ ;  /* 0x0000000106067890 */ /* 0x000fc8000fffe0ff */
[----:B-1----:R-:W-:Y:S01]  /*3490*/  UISETP.NE.AND UP1, UPT, UR6, UR11, UPT ;  /* 0x0000000b0600728c */ /* 0x002fe2000bf25270 */
[----:B--2---:R-:W-:-:S04]  /*34a0*/  FMUL R0, R10, R11 ;  /* 0x0000000b0a007220 */ /* 0x004fc80000400000 */
[----:B------:R-:W-:-:S04]  /*34b0*/  FFMA R11, R7, R18, R0 ;  /* 0x00000012070b7223 */ /* 0x000fc80000000000 */
[----:B------:R-:W-:-:S05]  /*34c0*/  FMUL R11, R11, R2 ;  /* 0x000000020b0b7220 */ /* 0x000fca0000400000 */
[----:B------:R0:W-:Y:S01]  /*34d0*/  STG.E desc[UR14][R12.64], R11 ;  /* 0x0000000b0c007986 */ /* 0x0001e2000c10190e */
[----:B------:R-:W-:Y:S05]  /*34e0*/  BRA.U !UP1, `(.L_x_160) ;  /* 0x0000000909d07547 */ /* 0x000fea000b800000 */
[----:B------:R-:W-:Y:S05]  /*34f0*/  BRA `(.L_x_170) ;  /* 0xfffffff800387947 */ /* 0x000fea000383ffff */
.L_x_164:
[----:B------:R-:W-:Y:S01]  /*3500*/  UISETP.GE.U32.AND UP1, UPT, UR16, 0xf, UPT ;  /* 0x0000000f1000788c */ /* 0x000fe2000bf26070 */
[----:B------:R-:W-:-:S08]  /*3510*/  UMOV UR6, URZ ;  /* 0x000000ff00067c82 */ /* 0x000fd00008000000 */
[----:B------:R-:W-:Y:S05]  /*3520*/  BRA.U !UP1, `(.L_x_171) ;  /* 0x00000005092c7547 */ /* 0x000fea000b800000 */
[----:B------:R-:W-:Y:S01]  /*3530*/  FMUL R11, RZ, R7 ;  /* 0x00000007ff0b7220 */ /* 0x000fe20000400000 */
[----:B------:R-:W-:-:S06]  /*3540*/  UMOV UR6, URZ ;  /* 0x000000ff00067c82 */ /* 0x000fcc0008000000 */
.L_x_172:
[----:B0-----:R-:W0:Y:S01]  /*3550*/  LDC.64 R12, c[0x0][0x3c8] ;  /* 0x0000f200ff0c7b82 */ /* 0x001e220000000a00 */
[----:B------:R-:W-:-:S05]  /*3560*/  MOV R0, UR5 ;  /* 0x0000000500007c02 */ /* 0x000fca0008000f00 */
[----:B------:R-:W-:-:S05]  /*3570*/  IMAD R15, R0, UR13, R5 ;  /* 0x0000000d000f7c24 */ /* 0x000fca000f8e0205 */
        /* <DEDUP_REMOVED lines=14> */
[C-C-:B--2---:R-:W-:Y:S01]  /*3660*/  FFMA R17, R10.reuse, R17, R11.reuse ;  /* 0x000000110a117223 */ /* 0x144fe2000000000b */
[C-C-:B---3--:R-:W-:Y:S01]  /*3670*/  FFMA R19, R10.reuse, R28, R11.reuse ;  /* 0x0000001c0a137223 */ /* 0x148fe2000000000b */
[----:B----4-:R-:W-:-:S02]  /*3680*/  FFMA R21, R10, R21, R11 ;  /* 0x000000150a157223 */ /* 0x010fc4000000000b */
[-C--:B------:R-:W-:Y:S01]  /*3690*/  FMUL R25, R17, R2.reuse ;  /* 0x0000000211197220 */ /* 0x080fe20000400000 */
[-C--:B------:R-:W-:Y:S01]  /*36a0*/  FMUL R27, R19, R2.reuse ;  /* 0x00000002131b7220 */ /* 0x080fe20000400000 */
[----:B------:R-:W2:Y:S01]  /*36b0*/  LDG.E R17, desc[UR14][R12.64+0x30] ;  /* 0x0000300e0c117981 */ /* 0x000ea2000c1e1900 */
[----:B------:R-:W-:-:S03]  /*36c0*/  FMUL R29, R21, R2 ;  /* 0x00000002151d7220 */ /* 0x000fc60000400000 */
[----:B------:R-:W3:Y:S04]  /*36d0*/  LDG.E R28, desc[UR14][R12.64+0x34] ;  /* 0x0000340e0c1c7981 */ /* 0x000ee8000c1e1900 */
[----:B------:R-:W4:Y:S04]  /*36e0*/  LDG.E R21, desc[UR14][R12.64+0x38] ;  /* 0x0000380e0c157981 */ /* 0x000f28000c1e1900 */
[----:B------:R-:W4:Y:S01]  /*36f0*/  LDG.E R19, desc[UR14][R12.64+0x3c] ;  /* 0x00003c0e0c137981 */ /* 0x000f22000c1e1900 */
[C-C-:B-----5:R-:W-:Y:S01]  /*3700*/  FFMA R18, R10.reuse, R18, R11.reuse ;  /* 0x000000120a127223 */ /* 0x160fe2000000000b */
[C-C-:B------:R-:W-:Y:S01]  /*3710*/  FFMA R0, R10.reuse, R0, R11.reuse ;  /* 0x000000000a007223 */ /* 0x140fe2000000000b */
[C-C-:B------:R-:W-:Y:S01]  /*3720*/  FFMA R16, R10.reuse, R16, R11.reuse ;  /* 0x000000100a107223 */ /* 0x140fe2000000000b */
[----:B------:R0:W-:Y:S01]  /*3730*/  STG.E desc[UR14][R12.64+0x8], R29 ;  /* 0x0000081d0c007986 */ /* 0x0001e2000c10190e */
[----:B------:R-:W-:-:S03]  /*3740*/  FFMA R15, R10, R15, R11 ;  /* 0x0000000f0a0f7223 */ /* 0x000fc6000000000b */
[----:B------:R1:W-:Y:S01]  /*3750*/  STG.E desc[UR14][R12.64], R25 ;  /* 0x000000190c007986 */ /* 0x0003e2000c10190e */
[----:B------:R-:W-:-:S03]  /*3760*/  FFMA R20, R10, R20, R11 ;  /* 0x000000140a147223 */ /* 0x000fc6000000000b */
[----:B------:R5:W-:Y:S01]  /*3770*/  STG.E desc[UR14][R12.64+0x4], R27 ;  /* 0x0000041b0c007986 */ /* 0x000be2000c10190e */
[----:B0-----:R-:W-:Y:S01]  /*3780*/  FMUL R29, R18, R2 ;  /* 0x00000002121d7220 */ /* 0x001fe20000400000 */
[C-C-:B------:R-:W-:Y:S01]  /*3790*/  FFMA R22, R10.reuse, R22, R11.reuse ;  /* 0x000000160a167223 */ /* 0x140fe2000000000b */
[--C-:B------:R-:W-:Y:S01]  /*37a0*/  FFMA R24, R10, R24, R11.reuse ;  /* 0x000000180a187223 */ /* 0x100fe2000000000b */
[----:B-1----:R-:W-:Y:S02]  /*37b0*/  FMUL R25, R0, R2 ;  /* 0x0000000200197220 */ /* 0x002fe40000400000 */
[----:B------:R-:W-:Y:S01]  /*37c0*/  STG.E desc[UR14][R12.64+0x14], R29 ;  /* 0x0000141d0c007986 */ /* 0x000fe2000c10190e */
[--C-:B------:R-:W-:Y:S01]  /*37d0*/  FFMA R26, R10, R26, R11.reuse ;  /* 0x0000001a0a1a7223 */ /* 0x100fe2000000000b */
[-C--:B-----5:R-:W-:Y:S01]  /*37e0*/  FMUL R27, R16, R2.reuse ;  /* 0x00000002101b7220 */ /* 0x0a0fe20000400000 */
[----:B------:R-:W-:Y:S01]  /*37f0*/  FFMA R23, R10, R23, R11 ;  /* 0x000000170a177223 */ /* 0x000fe2000000000b */
[----:B------:R0:W-:Y:S01]  /*3800*/  STG.E desc[UR14][R12.64+0xc], R25 ;  /* 0x00000c190c007986 */ /* 0x0001e2000c10190e */
[-C--:B------:R-:W-:Y:S01]  /*3810*/  FMUL R15, R15, R2.reuse ;  /* 0x000000020f0f7220 */ /* 0x080fe20000400000 */
[-C--:B------:R-:W-:Y:S01]  /*3820*/  FMUL R20, R20, R2.reuse ;  /* 0x0000000214147220 */ /* 0x080fe20000400000 */
[-C--:B------:R-:W-:Y:S01]  /*3830*/  FMUL R22, R22, R2.reuse ;  /* 0x0000000216167220 */ /* 0x080fe20000400000 */
[----:B------:R1:W-:Y:S01]  /*3840*/  STG.E desc[UR14][R12.64+0x10], R27 ;  /* 0x0000101b0c007986 */ /* 0x0003e2000c10190e */
[-C--:B------:R-:W-:Y:S01]  /*3850*/  FMUL R23, R23, R2.reuse ;  /* 0x0000000217177220 */ /* 0x080fe20000400000 */
[-C--:B0-----:R-:W-:Y:S01]  /*3860*/  FMUL R25, R24, R2.reuse ;  /* 0x0000000218197220 */ /* 0x081fe20000400000 */
[----:B-1----:R-:W-:Y:S01]  /*3870*/  FMUL R27, R26, R2 ;  /* 0x000000021a1b7220 */ /* 0x002fe20000400000 */
        /* <DEDUP_REMOVED lines=8> */
[C-C-:B--2---:R-:W-:Y:S01]  /*3900*/  FFMA R17, R10.reuse, R17, R11.reuse ;  /* 0x000000110a117223 */ /* 0x144fe2000000000b */
[C-C-:B---3--:R-:W-:Y:S01]  /*3910*/  FFMA R29, R10.reuse, R28, R11.reuse ;  /* 0x0000001c0a1d7223 */ /* 0x148fe2000000000b */
[C-C-:B----4-:R-:W-:Y:S01]  /*3920*/  FFMA R21, R10.reuse, R21, R11.reuse ;  /* 0x000000150a157223 */ /* 0x150fe2000000000b */
[----:B------:R-:W-:Y:S01]  /*3930*/  FFMA R19, R10, R19, R11 ;  /* 0x000000130a137223 */ /* 0x000fe2000000000b */
[-C--:B------:R-:W-:Y:S01]  /*3940*/  FMUL R17, R17, R2.reuse ;  /* 0x0000000211117220 */ /* 0x080fe20000400000 */
[-C--:B------:R-:W-:Y:S01]  /*3950*/  FMUL R29, R29, R2.reuse ;  /* 0x000000021d1d7220 */ /* 0x080fe20000400000 */
[-C--:B------:R-:W-:Y:S01]  /*3960*/  FMUL R21, R21, R2.reuse ;  /* 0x0000000215157220 */ /* 0x080fe20000400000 */
[----:B------:R-:W-:Y:S02]  /*3970*/  FMUL R19, R19, R2 ;  /* 0x0000000213137220 */ /* 0x000fe40000400000 */
[----:B------:R0:W-:Y:S04]  /*3980*/  STG.E desc[UR14][R12.64+0x30], R17 ;  /* 0x000030110c007986 */ /* 0x0001e8000c10190e */
[----:B------:R0:W-:Y:S04]  /*3990*/  STG.E desc[UR14][R12.64+0x34], R29 ;  /* 0x0000341d0c007986 */ /* 0x0001e8000c10190e */
[----:B------:R0:W-:Y:S04]  /*39a0*/  STG.E desc[UR14][R12.64+0x38], R21 ;  /* 0x000038150c007986 */ /* 0x0001e8000c10190e */
[----:B------:R0:W-:Y:S01]  /*39b0*/  STG.E desc[UR14][R12.64+0x3c], R19 ;  /* 0x00003c130c007986 */ /* 0x0001e2000c10190e */
[----:B------:R-:W-:Y:S05]  /*39c0*/  BRA.U UP1, `(.L_x_172) ;  /* 0xfffffff901e07547 */ /* 0x000fea000b83ffff */
[----:B------:R-:W-:-:S05]  /*39d0*/  UMOV UR6, UR7 ;  /* 0x0000000700067c82 */ /* 0x000fca0008000000 */
.L_x_171:
[----:B------:R-:W1:Y:S02]  /*39e0*/  LDCU UR11, c[0x0][0x39c] ;  /* 0x00007380ff0b77ac */ /* 0x000e640008000800 */
[----:B-1----:R-:W-:-:S04]  /*39f0*/  ULOP3.LUT UR11, UR11, 0xf, URZ, 0xc0, !UPT ;  /* 0x0000000f0b0b7892 */ /* 0x002fc8000f8ec0ff */
[----:B------:R-:W-:-:S09]  /*3a00*/  UISETP.NE.AND UP1, UPT, UR11, URZ, UPT ;  /* 0x000000ff0b00728c */ /* 0x000fd2000bf25270 */
[----:B------:R-:W-:Y:S05]  /*3a10*/  BRA.U !UP1, `(.L_x_160) ;  /* 0x0000000509847547 */ /* 0x000fea000b800000 */
[----:B------:R-:W-:Y:S02]  /*3a20*/  UIADD3 UR11, UPT, UPT, UR11, -0x1, URZ ;  /* 0xffffffff0b0b7890 */ /* 0x000fe4000fffe0ff */
[----:B------:R-:W-:Y:S02]  /*3a30*/  UISETP.NE.AND UP2, UPT, UR17, URZ, UPT ;  /* 0x000000ff1100728c */ /* 0x000fe4000bf45270 */
[----:B------:R-:W-:-:S09]  /*3a40*/  UISETP.GE.U32.AND UP1, UPT, UR11, 0x7, UPT ;  /* 0x000000070b00788c */ /* 0x000fd2000bf26070 */
[----:B------:R-:W-:Y:S05]  /*3a50*/  BRA.U !UP1, `(.L_x_173) ;  /* 0x00000001099c7547 */ /* 0x000fea000b800000 */
        /* <DEDUP_REMOVED lines=13> */
[----:B------:R-:W-:Y:S01]  /*3b30*/  FMUL R11, RZ, R7 ;  /* 0x00000007ff0b7220 */ /* 0x000fe20000400000 */
[----:B------:R-:W-:-:S03]  /*3b40*/  UIADD3 UR6, UPT, UPT, UR6, 0x8, URZ ;  /* 0x0000000806067890 */ /* 0x000fc6000fffe0ff */
[C-C-:B--2---:R-:W-:Y:S01]  /*3b50*/  FFMA R15, R10.reuse, R15, R11.reuse ;  /* 0x0000000f0a0f7223 */ /* 0x144fe2000000000b */
[----:B---3--:R-:W-:-:S03]  /*3b60*/  FFMA R17, R10, R18, R11 ;  /* 0x000000120a117223 */ /* 0x008fc6000000000b */
[----:B------:R-:W-:Y:S01]  /*3b70*/  FMUL R15, R15, R2 ;  /* 0x000000020f0f7220 */ /* 0x000fe20000400000 */
[----:B----4-:R-:W-:Y:S01]  /*3b80*/  FFMA R19, R10, R20, R11 ;  /* 0x000000140a137223 */ /* 0x010fe2000000000b */
[----:B------:R-:W-:-:S03]  /*3b90*/  FMUL R17, R17, R2 ;  /* 0x0000000211117220 */ /* 0x000fc60000400000 */
[----:B------:R1:W-:Y:S01]  /*3ba0*/  STG.E desc[UR14][R12.64], R15 ;  /* 0x0000000f0c007986 */ /* 0x0003e2000c10190e */
[C-C-:B-----5:R-:W-:Y:S01]  /*3bb0*/  FFMA R21, R10.reuse, R21, R11.reuse ;  /* 0x000000150a157223 */ /* 0x160fe2000000000b */
[----:B------:R-:W-:Y:S02]  /*3bc0*/  FMUL R19, R19, R2 ;  /* 0x0000000213137220 */ /* 0x000fe40000400000 */
[----:B------:R1:W-:Y:S01]  /*3bd0*/  STG.E desc[UR14][R12.64+0x4], R17 ;  /* 0x000004110c007986 */ /* 0x0003e2000c10190e */
[C-C-:B------:R-:W-:Y:S01]  /*3be0*/  FFMA R23, R10.reuse, R22, R11.reuse ;  /* 0x000000160a177223 */ /* 0x140fe2000000000b */
[----:B------:R-:W-:Y:S02]  /*3bf0*/  FMUL R21, R21, R2 ;  /* 0x0000000215157220 */ /* 0x000fe40000400000 */
[----:B------:R1:W-:Y:S01]  /*3c00*/  STG.E desc[UR14][R12.64+0x8], R19 ;  /* 0x000008130c007986 */ /* 0x0003e2000c10190e */
[----:B------:R-:W-:Y:S01]  /*3c10*/  FFMA R25, R10, R24, R11 ;  /* 0x000000180a197223 */ /* 0x000fe2000000000b */
[----:B------:R-:W-:-:S02]  /*3c20*/  FMUL R23, R23, R2 ;  /* 0x0000000217177220 */ /* 0x000fc40000400000 */
[----:B------:R1:W-:Y:S01]  /*3c30*/  STG.E desc[UR14][R12.64+0xc], R21 ;  /* 0x00000c150c007986 */ /* 0x0003e2000c10190e */
[C-C-:B------:R-:W-:Y:S01]  /*3c40*/  FFMA R27, R10.reuse, R16, R11.reuse ;  /* 0x000000100a1b7223 */ /* 0x140fe2000000000b */
[----:B------:R-:W-:Y:S02]  /*3c50*/  FMUL R25, R25, R2 ;  /* 0x0000000219197220 */ /* 0x000fe40000400000 */
[----:B------:R1:W-:Y:S01]  /*3c60*/  STG.E desc[UR14][R12.64+0x10], R23 ;  /* 0x000010170c007986 */ /* 0x0003e2000c10190e */
[----:B------:R-:W-:Y:S01]  /*3c70*/  FFMA R11, R10, R0, R11 ;  /* 0x000000000a0b7223 */ /* 0x000fe2000000000b */
[-C--:B------:R-:W-:Y:S02]  /*3c80*/  FMUL R27, R27, R2.reuse ;  /* 0x000000021b1b7220 */ /* 0x080fe40000400000 */
[----:B------:R1:W-:Y:S01]  /*3c90*/  STG.E desc[UR14][R12.64+0x14], R25 ;  /* 0x000014190c007986 */ /* 0x0003e2000c10190e */
[----:B------:R-:W-:-:S03]  /*3ca0*/  FMUL R11, R11, R2 ;  /* 0x000000020b0b7220 */ /* 0x000fc60000400000 */
[----:B------:R1:W-:Y:S04]  /*3cb0*/  STG.E desc[UR14][R12.64+0x18], R27 ;  /* 0x0000181b0c007986 */ /* 0x0003e8000c10190e */
[----:B------:R1:W-:Y:S02]  /*3cc0*/  STG.E desc[UR14][R12.64+0x1c], R11 ;  /* 0x00001c0b0c007986 */ /* 0x0003e4000c10190e */
.L_x_173:
[----:B------:R-:W-:Y:S05]  /*3cd0*/  BRA.U !UP2, `(.L_x_160) ;  /* 0x000000010ad47547 */ /* 0x000fea000b800000 */
[----:B------:R-:W-:Y:S02]  /*3ce0*/  UIADD3 UR11, UPT, UPT, UR17, -0x1, URZ ;  /* 0xffffffff110b7890 */ /* 0x000fe4000fffe0ff */
[----:B------:R-:W-:Y:S02]  /*3cf0*/  UISETP.NE.AND UP2, UPT, UR18, URZ, UPT ;  /* 0x000000ff1200728c */ /* 0x000fe4000bf45270 */
[----:B------:R-:W-:-:S09]  /*3d00*/  UISETP.GE.U32.AND UP1, UPT, UR11, 0x3, UPT ;  /* 0x000000030b00788c */ /* 0x000fd2000bf26070 */
[----:B------:R-:W-:Y:S05]  /*3d10*/  BRA.U !UP1, `(.L_x_174) ;  /* 0x0000000109687547 */ /* 0x000fea000b800000 */
[----:B01----:R-:W0:Y:S01]  /*3d20*/  LDC.64 R12, c[0x0][0x3c8] ;  /* 0x0000f200ff0c7b82 */ /* 0x003e220000000a00 */
[----:B------:R-:W-:-:S04]  /*3d30*/  IMAD.U32 R0, RZ, RZ, UR5 ;  /* 0x00000005ff007e24 */ /* 0x000fc8000f8e00ff */
[----:B------:R-:W-:-:S05]  /*3d40*/  IMAD R11, R0, UR13, R5 ;  /* 0x0000000d000b7c24 */ /* 0x000fca000f8e0205 */
[----:B------:R-:W-:-:S05]  /*3d50*/  IADD3 R11, PT, PT, R11, UR6, RZ ;  /* 0x000000060b0b7c10 */ /* 0x000fca000fffe0ff */
[----:B0-----:R-:W-:-:S05]  /*3d60*/  IMAD.WIDE R12, R11, 0x4, R12 ;  /* 0x000000040b0c7825 */ /* 0x001fca00078e020c */
[----:B------:R-:W2:Y:S04]  /*3d70*/  LDG.E R11, desc[UR14][R12.64] ;  /* 0x0000000e0c0b7981 */ /* 0x000ea8000c1e1900 */
[----:B------:R-:W3:Y:S04]  /*3d80*/  LDG.E R15, desc[UR14][R12.64+0x4] ;  /* 0x0000040e0c0f7981 */ /* 0x000ee8000c1e1900 */
[----:B------:R-:W4:Y:S04]  /*3d90*/  LDG.E R17, desc[UR14][R12.64+0x8] ;  /* 0x0000080e0c117981 */ /* 0x000f28000c1e1900 */
[----:B------:R-:W5:Y:S01]  /*3da0*/  LDG.E R19, desc[UR14][R12.64+0xc] ;  /* 0x00000c0e0c137981 */ /* 0x000f62000c1e1900 */
[----:B------:R-:W-:Y:S01]  /*3db0*/  UIADD3 UR6, UPT, UPT, UR6, 0x4, URZ ;  /* 0x0000000406067890 */ /* 0x000fe2000fffe0ff */
[C---:B--2---:R-:W-:Y:S01]  /*3dc0*/  FMUL R0, R10.reuse, R11 ;  /* 0x0000000b0a007220 */ /* 0x044fe20000400000 */
[----:B---3--:R-:W-:-:S03]  /*3dd0*/  FMUL R16, R10, R15 ;  /* 0x0000000f0a107220 */ /* 0x008fc60000400000 */
[----:B------:R-:W-:Y:S01]  /*3de0*/  FFMA R11, RZ, R7, R0 ;  /* 0x00000007ff0b7223 */ /* 0x000fe20000000000 */
[C---:B----4-:R-:W-:Y:S01]  /*3df0*/  FMUL R18, R10.reuse, R17 ;  /* 0x000000110a127220 */ /* 0x050fe20000400000 */
[----:B------:R-:W-:Y:S02]  /*3e00*/  FFMA R15, RZ, R7, R16 ;  /* 0x00000007ff0f7223 */ /* 0x000fe40000000010 */
[-C--:B------:R-:W-:Y:S01]  /*3e10*/  FMUL R11, R11, R2.reuse ;  /* 0x000000020b0b7220 */ /* 0x080fe20000400000 */
[----:B-----5:R-:W-:Y:S01]  /*3e20*/  FMUL R20, R10, R19 ;  /* 0x000000130a147220 */ /* 0x020fe20000400000 */
[-C--:B------:R-:W-:Y:S01]  /*3e30*/  FFMA R17, RZ, R7.reuse, R18 ;  /* 0x00000007ff117223 */ /* 0x080fe20000000012 */
[-C--:B------:R-:W-:Y:S02]  /*3e40*/  FMUL R15, R15, R2.reuse ;  /* 0x000000020f0f7220 */ /* 0x080fe40000400000 */
[----:B------:R2:W-:Y:S01]  /*3e50*/  STG.E desc[UR14][R12.64], R11 ;  /* 0x0000000b0c007986 */ /* 0x0005e2000c10190e */
[----:B------:R-:W-:Y:S01]  /*3e60*/  FFMA R19, RZ, R7, R20 ;  /* 0x00000007ff137223 */ /* 0x000fe20000000014 */
[----:B------:R-:W-:-:S02]  /*3e70*/  FMUL R17, R17, R2 ;  /* 0x0000000211117220 */ /* 0x000fc40000400000 */
[----:B------:R2:W-:Y:S01]  /*3e80*/  STG.E desc[UR14][R12.64+0x4], R15 ;  /* 0x0000040f0c007986 */ /* 0x0005e2000c10190e */
[----:B------:R-:W-:-:S03]  /*3e90*/  FMUL R19, R19, R2 ;  /* 0x0000000213137220 */ /* 0x000fc60000400000 */
[----:B------:R2:W-:Y:S04]  /*3ea0*/  STG.E desc[UR14][R12.64+0x8], R17 ;  /* 0x000008110c007986 */ /* 0x0005e8000c10190e */
[----:B------:R2:W-:Y:S02]  /*3eb0*/  STG.E desc[UR14][R12.64+0xc], R19 ;  /* 0x00000c130c007986 */ /* 0x0005e4000c10190e */
.L_x_174:
[----:B------:R-:W-:Y:S05]  /*3ec0*/  BRA.U !UP2, `(.L_x_160) ;  /* 0x000000010a587547 */ /* 0x000fea000b800000 */
[----:B012---:R-:W0:Y:S01]  /*3ed0*/  LDC.64 R12, c[0x0][0x3c8] ;  /* 0x0000f200ff0c7b82 */ /* 0x007e220000000a00 */
[----:B------:R-:W-:-:S05]  /*3ee0*/  MOV R0, UR5 ;  /* 0x0000000500007c02 */ /* 0x000fca0008000f00 */
[----:B------:R-:W-:-:S05]  /*3ef0*/  IMAD R11, R0, UR13, R5 ;  /* 0x0000000d000b7c24 */ /* 0x000fca000f8e0205 */
[----:B------:R-:W-:-:S05]  /*3f00*/  IADD3 R11, PT, PT, R11, UR6, RZ ;  /* 0x000000060b0b7c10 */ /* 0x000fca000fffe0ff */
[----:B0-----:R-:W-:-:S05]  /*3f10*/  IMAD.WIDE R12, R11, 0x4, R12 ;  /* 0x000000040b0c7825 */ /* 0x001fca00078e020c */
[----:B------:R-:W2:Y:S01]  /*3f20*/  LDG.E R11, desc[UR14][R12.64] ;  /* 0x0000000e0c0b7981 */ /* 0x000ea2000c1e1900 */
[----:B------:R-:W-:Y:S01]  /*3f30*/  FMUL R15, RZ, R7 ;  /* 0x00000007ff0f7220 */ /* 0x000fe20000400000 */
[----:B------:R-:W-:-:S03]  /*3f40*/  UISETP.NE.AND UP1, UPT, UR18, 0x1, UPT ;  /* 0x000000011200788c */ /* 0x000fc6000bf25270 */
[----:B--2---:R-:W-:-:S04]  /*3f50*/  FFMA R11, R10, R11, R15 ;  /* 0x0000000b0a0b7223 */ /* 0x004fc8000000000f */
[----:B------:R-:W-:-:S05]  /*3f60*/  FMUL R11, R11, R2 ;  /* 0x000000020b0b7220 */ /* 0x000fca0000400000 */
[----:B------:R3:W-:Y:S01]  /*3f70*/  STG.E desc[UR14][R12.64], R11 ;  /* 0x0000000b0c007986 */ /* 0x0007e2000c10190e */
[----:B------:R-:W-:Y:S05]  /*3f80*/  BRA.U !UP1, `(.L_x_160) ;  /* 0x0000000109287547 */ /* 0x000fea000b800000 */
[----:B------:R-:W2:Y:S01]  /*3f90*/  LDG.E R7, desc[UR14][R12.64+0x4] ;  /* 0x0000040e0c077981 */ /* 0x000ea2000c1e1900 */
[----:B------:R-:W-:Y:S01]  /*3fa0*/  UISETP.NE.AND UP1, UPT, UR18, 0x2, UPT ;  /* 0x000000021200788c */ /* 0x000fe2000bf25270 */
[----:B--2---:R-:W-:-:S04]  /*3fb0*/  FFMA R7, R10, R7, R15 ;  /* 0x000000070a077223 */ /* 0x004fc8000000000f */
[----:B------:R-:W-:-:S05]  /*3fc0*/  FMUL R7, R7, R2 ;  /* 0x0000000207077220 */ /* 0x000fca0000400000 */
[----:B------:R4:W-:Y:S01]  /*3fd0*/  STG.E desc[UR14][R12.64+0x4], R7 ;  /* 0x000004070c007986 */ /* 0x0009e2000c10190e */
[----:B------:R-:W-:Y:S05]  /*3fe0*/  BRA.U !UP1, `(.L_x_160) ;  /* 0x0000000109107547 */ /* 0x000fea000b800000 */
[----:B----4-:R-:W2:Y:S02]  /*3ff0*/  LDG.E R7, desc[UR14][R12.64+0x8] ;  /* 0x0000080e0c077981 */ /* 0x010ea4000c1e1900 */
[----:B--2---:R-:W-:-:S04]  /*4000*/  FFMA R7, R10, R7, R15 ;  /* 0x000000070a077223 */ /* 0x004fc8000000000f */
[----:B------:R-:W-:-:S05]  /*4010*/  FMUL R7, R7, R2 ;  /* 0x0000000207077220 */ /* 0x000fca0000400000 */
[----:B------:R0:W-:Y:S02]  /*4020*/  STG.E desc[UR14][R12.64+0x8], R7 ;  /* 0x000008070c007986 */ /* 0x0001e4000c10190e */
.L_x_160:
[----:B0---4-:R-:W0:Y:S01]  /*4030*/  LDC R7, c[0x0][0x3ac] ;  /* 0x0000eb00ff077b82 */ /* 0x011e220000000800 */
[----:B------:R-:W4:Y:S07]  /*4040*/  LDCU UR6, c[0x0][0x3a4] ;  /* 0x00007480ff0677ac */ /* 0x000f2e0008000800 */
[----:B-123--:R-:W1:Y:S08]  /*4050*/  LDC.64 R12, c[0x0][0x3c0] ;  /* 0x0000f000ff0c7b82 */ /* 0x00ee700000000a00 */
[----:B------:R-:W2:Y:S01]  /*4060*/  LDC.64 R10, c[0x0][0x3b8] ;  /* 0x0000ee00ff0a7b82 */ /* 0x000ea20000000a00 */
[----:B0-----:R-:W-:Y:S01]  /*4070*/  IMAD R7, R7, UR5, R6 ;  /* 0x0000000507077c24 */ /* 0x001fe2000f8e0206 */
[----:B------:R-:W-:-:S04]  /*4080*/  UIADD3 UR5, UPT, UPT, UR5, 0x1, URZ ;  /* 0x0000000105057890 */ /* 0x000fc8000fffe0ff */
[----:B----4-:R-:W-:Y:S01]  /*4090*/  UISETP.NE.AND UP1, UPT, UR5, UR6, UPT ;  /* 0x000000060500728c */ /* 0x010fe2000bf25270 */
[----:B-1----:R-:W-:-:S05]  /*40a0*/  IMAD.WIDE R12, R7, 0x4, R12 ;  /* 0x00000004070c7825 */ /* 0x002fca00078e020c */
[----:B------:R3:W-:Y:S01]  /*40b0*/  STG.E desc[UR14][R12.64], R8 ;  /* 0x000000080c007986 */ /* 0x0007e2000c10190e */
[----:B--2---:R-:W-:-:S05]  /*40c0*/  IMAD.WIDE R10, R7, 0x4, R10 ;  /* 0x00000004070a7825 */ /* 0x004fca00078e020a */
[----:B------:R3:W-:Y:S01]  /*40d0*/  STG.E desc[UR14][R10.64], R9 ;  /* 0x000000090a007986 */ /* 0x0007e2000c10190e */
[----:B------:R-:W-:Y:S05]  /*40e0*/  BRA.U UP1, `(.L_x_175) ;  /* 0xffffffc9018c7547 */ /* 0x000fea000b83ffff */
.L_x_118:
[----:B------:R-:W2:Y:S01]  /*40f0*/  LDCU UR5, c[0x0][0x3a0] ;  /* 0x00007400ff0577ac */ /* 0x000ea20008000800 */
[----:B------:R-:W-:-:S04]  /*4100*/  UIADD3 UR4, UPT, UPT, UR4, 0x1, URZ ;  /* 0x0000000104047890 */ /* 0x000fc8000fffe0ff */
[----:B--2---:R-:W-:Y:S01]  /*4110*/  UISETP.NE.AND UP0, UPT, UR4, UR5, UPT ;  /* 0x000000050400728c */ /* 0x004fe2000bf05270 */
[----:B------:R-:W-:Y:S08]  /*4120*/  BAR.SYNC.DEFER_BLOCKING 0x0 ;  /* 0x0000000000007b1d */ /* 0x000ff00000010000 */
[----:B------:R-:W-:Y:S05]  /*4130*/  BRA.U UP0, `(.L_x_176) ;  /* 0xffffffc100547547 */ /* 0x000fea000b83ffff */
[----:B------:R-:W-:Y:S05]  /*4140*/  EXIT ;  /* 0x000000000000794d */ /* 0x000fea0003800000 */
        .weak           $__internal_1_$__cuda_sm20_rcp_rn_f32_slowpath
        .type           $__internal_1_$__cuda_sm20_rcp_rn_f32_slowpath,@function
        .size           $__internal_1_$__cuda_sm20_rcp_rn_f32_slowpath,(.L_x_183 - $__internal_1_$__cuda_sm20_rcp_rn_f32_slowpath)
$__internal_1_$__cuda_sm20_rcp_rn_f32_slowpath:
[----:B------:R-:W-:Y:S01]  /*4150*/  SHF.L.U32 R2, R9, 0x1, RZ ;  /* 0x0000000109027819 */ /* 0x000fe200000006ff */
[----:B------:R-:W-:Y:S01]  /*4160*/  BSSY.RECONVERGENT B1, `(.L_x_177) ;  /* 0x0000031000017945 */ /* 0x000fe20003800200 */
[----:B------:R-:W-:Y:S02]  /*4170*/  IMAD.MOV.U32 R0, RZ, RZ, R9 ;  /* 0x000000ffff007224 */ /* 0x000fe400078e0009 */
[----:B------:R-:W-:-:S04]  /*4180*/  SHF.R.U32.HI R2, RZ, 0x18, R2 ;  /* 0x00000018ff027819 */ /* 0x000fc80000011602 */
[----:B------:R-:W-:-:S13]  /*4190*/  ISETP.NE.U32.AND P0, PT, R2, RZ, PT ;  /* 0x000000ff0200720c */ /* 0x000fda0003f05070 */
[----:B------:R-:W-:Y:S05]  /*41a0*/  @P0 BRA `(.L_x_178) ;  /* 0x0000000000280947 */ /* 0x000fea0003800000 */
[----:B------:R-:W-:-:S04]  /*41b0*/  SHF.L.U32 R2, R0, 0x1, RZ ;  /* 0x0000000100027819 */ /* 0x000fc800000006ff */
[----:B------:R-:W-:-:S13]  /*41c0*/  ISETP.NE.AND P0, PT, R2, RZ, PT ;  /* 0x000000ff0200720c */ /* 0x000fda0003f05270 */
[----:B------:R-:W-:Y:S01]  /*41d0*/  @P0 FFMA R13, R0, 1.84467440737095516160e+19, RZ ;  /* 0x5f800000000d0823 */ /* 0x000fe200000000ff */
[----:B------:R-:W-:Y:S08]  /*41e0*/  @!P0 MUFU.RCP R11, R0 ;  /* 0x00000000000b8308 */ /* 0x000ff00000001000 */
[----:B------:R-:W0:Y:S02]  /*41f0*/  @P0 MUFU.RCP R2, R13 ;  /* 0x0000000d00020308 */ /* 0x000e240000001000 */
[----:B0-----:R-:W-:-:S04]  /*4200*/  @P0 FFMA R15, R13, R2, -1 ;  /* 0xbf8000000d0f0423 */ /* 0x001fc80000000002 */
[----:B------:R-:W-:-:S04]  /*4210*/  @P0 FADD.FTZ R15, -R15, -RZ ;  /* 0x800000ff0f0f0221 */ /* 0x000fc80000010100 */
[----:B------:R-:W-:-:S04]  /*4220*/  @P0 FFMA R2, R2, R15, R2 ;  /* 0x0000000f02020223 */ /* 0x000fc80000000002 */
[----:B------:R-:W-:Y:S01]  /*4230*/  @P0 FFMA R11, R2, 1.84467440737095516160e+19, RZ ;  /* 0x5f800000020b0823 */ /* 0x000fe200000000ff */
[----:B------:R-:W-:Y:S06]  /*4240*/  BRA `(.L_x_179) ;  /* 0x0000000000887947 */ /* 0x000fec0003800000 */
.L_x_178:
[----:B------:R-:W-:-:S04]  /*4250*/  IADD3 R17, PT, PT, R2, -0xfd, RZ ;  /* 0xffffff0302117810 */ /* 0x000fc80007ffe0ff */
[----:B------:R-:W-:-:S13]  /*4260*/  ISETP.GT.U32.AND P0, PT, R17, 0x1, PT ;  /* 0x000000011100780c */ /* 0x000fda0003f04070 */
[----:B------:R-:W-:Y:S05]  /*4270*/  @P0 BRA `(.L_x_180) ;  /* 0x0000000000780947 */ /* 0x000fea0003800000 */
[----:B------:R-:W-:Y:S01]  /*4280*/  LOP3.LUT R11, R0, 0x7fffff, RZ, 0xc0, !PT ;  /* 0x007fffff000b7812 */ /* 0x000fe200078ec0ff */
[----:B------:R-:W-:Y:S01]  /*4290*/  HFMA2 R18, -RZ, RZ, 0, 1.78813934326171875e-07 ;  /* 0x00000003ff127431 */ /* 0x000fe200000001ff */
[----:B------:R-:W-:Y:S02]  /*42a0*/  IADD3 R2, PT, PT, R2, -0xfc, RZ ;  /* 0xffffff0402027810 */ /* 0x000fe40007ffe0ff */
[----:B------:R-:W-:-:S04]  /*42b0*/  LOP3.LUT R11, R11, 0x3f800000, RZ, 0xfc, !PT ;  /* 0x3f8000000b0b7812 */ /* 0x000fc800078efcff */
[----:B------:R-:W0:Y:S01]  /*42c0*/  MUFU.RCP R16, R11 ;  /* 0x0000000b00107308 */ /* 0x000e220000001000 */
[----:B------:R-:W-:Y:S01]  /*42d0*/  SHF.L.U32 R18, R18, R17, RZ ;  /* 0x0000001112127219 */ /* 0x000fe200000006ff */
[----:B0-----:R-:W-:-:S04]  /*42e0*/  FFMA R13, R11, R16, -1 ;  /* 0xbf8000000b0d7423 */ /* 0x001fc80000000010 */
[----:B------:R-:W-:-:S04]  /*42f0*/  FADD.FTZ R13, -R13, -RZ ;  /* 0x800000ff0d0d7221 */ /* 0x000fc80000010100 */
[CCC-:B------:R-:W-:Y:S01]  /*4300*/  FFMA.RM R15, R16.reuse, R13.reuse, R16.reuse ;  /* 0x0000000d100f7223 */ /* 0x1c0fe20000004010 */
[----:B------:R-:W-:-:S04]  /*4310*/  FFMA.RP R16, R16, R13, R16 ;  /* 0x0000000d10107223 */ /* 0x000fc80000008010 */
[C---:B------:R-:W-:Y:S02]  /*4320*/  LOP3.LUT R13, R15.reuse, 0x7fffff, RZ, 0xc0, !PT ;  /* 0x007fffff0f0d7812 */ /* 0x040fe400078ec0ff */
[----:B------:R-:W-:Y:S02]  /*4330*/  FSETP.NEU.FTZ.AND P0, PT, R15, R16, PT ;  /* 0x000000100f00720b */ /* 0x000fe40003f1d000 */
[----:B------:R-:W-:Y:S02]  /*4340*/  LOP3.LUT R13, R13, 0x800000, RZ, 0xfc, !PT ;  /* 0x008000000d0d7812 */ /* 0x000fe400078efcff */
[----:B------:R-:W-:Y:S02]  /*4350*/  SEL R15, RZ, 0xffffffff, !P0 ;  /* 0xffffffffff0f7807 */ /* 0x000fe40004000000 */
[----:B------:R-:W-:Y:S02]  /*4360*/  LOP3.LUT R18, R18, R13, RZ, 0xc0, !PT ;  /* 0x0000000d12127212 */ /* 0x000fe400078ec0ff */
[----:B------:R-:W-:-:S02]  /*4370*/  IADD3 R16, PT, PT, -R15, RZ, RZ ;  /* 0x000000ff0f107210 */ /* 0x000fc40007ffe1ff */
[-C--:B------:R-:W-:Y:S02]  /*4380*/  SHF.R.U32.HI R18, RZ, R17.reuse, R18 ;  /* 0x00000011ff127219 */ /* 0x080fe40000011612 */
[----:B------:R-:W-:Y:S02]  /*4390*/  LOP3.LUT P1, RZ, R16, R17, R13, 0xf8, !PT ;  /* 0x0000001110ff7212 */ /* 0x000fe4000782f80d */
[C---:B------:R-:W-:Y:S02]  /*43a0*/  LOP3.LUT P0, RZ, R18.reuse, 0x1, RZ, 0xc0, !PT ;  /* 0x0000000112ff7812 */ /* 0x040fe4000780c0ff */
[----:B------:R-:W-:-:S04]  /*43b0*/  LOP3.LUT P2, RZ, R18, 0x2, RZ, 0xc0, !PT ;  /* 0x0000000212ff7812 */ /* 0x000fc8000784c0ff */
[----:B------:R-:W-:Y:S02]  /*43c0*/  PLOP3.LUT P0, PT, P0, P1, P2, 0xe0, 0x0 ;  /* 0x000000000000781c */ /* 0x000fe40000703c20 */
[----:B------:R-:W-:Y:S02]  /*43d0*/  LOP3.LUT P1, RZ, R0, 0x7fffff, RZ, 0xc0, !PT ;  /* 0x007fffff00ff7812 */ /* 0x000fe4000782c0ff */
[----:B------:R-:W-:-:S05]  /*43e0*/  SEL R11, RZ, 0x1, !P0 ;  /* 0x00000001ff0b7807 */ /* 0x000fca0004000000 */
[----:B------:R-:W-:-:S05]  /*43f0*/  IMAD.MOV R11, RZ, RZ, -R11 ;  /* 0x000000ffff0b7224 */ /* 0x000fca00078e0a0b */
[----:B------:R-:W-:Y:S02]  /*4400*/  ISETP.GE.AND P0, PT, R11, RZ, PT ;  /* 0x000000ff0b00720c */ /* 0x000fe40003f06270 */
[----:B------:R-:W-:-:S11]  /*4410*/  SHF.R.U32.HI R11, RZ, R2, R13 ;  /* 0x00000002ff0b7219 */ /* 0x000fd6000001160d */
[----:B------:R-:W-:-:S04]  /*4420*/  @!P0 IADD3 R11, PT, PT, R11, 0x1, RZ ;  /* 0x000000010b0b8810 */ /* 0x000fc80007ffe0ff */
[----:B------:R-:W-:-:S04]  /*4430*/  @!P1 SHF.L.U32 R11, R11, 0x1, RZ ;  /* 0x000000010b0b9819 */ /* 0x000fc800000006ff */
[----:B------:R-:W-:Y:S01]  /*4440*/  LOP3.LUT R11, R11, 0x80000000, R0, 0xf8, !PT ;  /* 0x800000000b0b7812 */ /* 0x000fe200078ef800 */
[----:B------:R-:W-:Y:S06]  /*4450*/  BRA `(.L_x_179) ;  /* 0x0000000000047947 */ /* 0x000fec0003800000 */
.L_x_180:
[----:B------:R0:W1:Y:S02]  /*4460*/  MUFU.RCP R11, R0 ;  /* 0x00000000000b7308 */ /* 0x0000640000001000 */
.L_x_179:
[----:B------:R-:W-:Y:S05]  /*4470*/  BSYNC.RECONVERGENT B1 ;  /* 0x0000000000017941 */ /* 0x000fea0003800200 */
.L_x_177:
[----:B------:R-:W-:-:S04]  /*4480*/  MOV R13, 0x0 ;  /* 0x00000000000d7802 */ /* 0x000fc80000000f00 */
[----:B01----:R-:W-:Y:S05]  /*4490*/  RET.REL.NODEC R12 `(_Z27flash_attn_1_fwd_f32_kernelPKfS0_S0_iiiiiifPfS1_S1_) ;  /* 0xffffffb80cd87950 */ /* 0x003fea0003c3ffff */
.L_x_181:
        /* <DEDUP_REMOVED lines=14> */
.L_x_183:


//--------------------- .nv.shared._Z27flash_attn_2_fwd_f32_kernelPKfS0_S0_iiiiiifPfS1_ --------------------------
	.section	.nv.shared._Z27flash_attn_2_fwd_f32_kernelPKfS0_S0_iiiiiifPfS1_,"aw",@nobits
	.sectionflags	@""
	.align	16
	.zero		1024


//--------------------- .nv.shared.reserved.0     --------------------------
	.section	.nv.shared.reserved.0,"aw",@nobits
	.weak		__nv_reservedSMEM_offset_0_alias
	.size		__nv_reservedSMEM_offset_0_alias, 0, 64
	.other		__nv_reservedSMEM_offset_0_alias,@"STO_CUDA_RESERVED_SHARED STV_DEFAULT"
__nv_reservedSMEM_offset_0_alias:
	.zero		0
	.zero		64


//--------------------- .nv.shared._Z27flash_attn_1_fwd_f32_kernelPKfS0_S0_iiiiiifPfS1_S1_ --------------------------
	.section	.nv.shared._Z27flash_attn_1_fwd_f32_kernelPKfS0_S0_iiiiiifPfS1_S1_,"aw",@nobits
	.sectionflags	@""
	.align	16
	.zero		1024


//--------------------- .nv.constant0._Z27flash_attn_2_fwd_f32_kernelPKfS0_S0_iiiiiifPfS1_ --------------------------
	.section	.nv.constant0._Z27flash_attn_2_fwd_f32_kernelPKfS0_S0_iiiiiifPfS1_,"a",@progbits
	.sectionflags	@""
	.align	4
.nv.constant0._Z27flash_attn_2_fwd_f32_kernelPKfS0_S0_iiiiiifPfS1_:
	.zero		968


//--------------------- .nv.constant0._Z27flash_attn_1_fwd_f32_kernelPKfS0_S0_iiiiiifPfS1_S1_ --------------------------
	.section	.nv.constant0._Z27flash_attn_1_fwd_f32_kernelPKfS0_S0_iiiiiifPfS1_S1_,"a",@progbits
	.sectionflags	@""
	.align	4
.nv.constant0._Z27flash_attn_1_fwd_f32_kernelPKfS0_S0_iiiiiifPfS1_S1_:
	.zero		976


//--------------------- SYMBOLS --------------------------

	.type		.nv.reservedSmem.offset0,@object
	.size		.nv.reservedSmem.offset0,0x4
	.type		.nv.reservedSmem.cap,@object
	.size		.nv.reservedSmem.cap,0x4
